//
// Generated by NVIDIA NVVM Compiler
//
// Compiler Build ID: CL-36424714
// Cuda compilation tools, release 13.0, V13.0.88
// Based on NVVM 20.0.0
//

.version 9.0
.target sm_100
.address_size 64

	// .globl	_Z4testP2QP
.extern .func  (.param .b32 func_retval0) vprintf
(
	.param .b64 vprintf_param_0,
	.param .b64 vprintf_param_1
)
;
.global .align 1 .b8 $str[13] = {116, 101, 115, 116, 32, 107, 101, 114, 110, 101, 108, 10};
.global .align 1 .b8 $str$1[15] = {103, 112, 117, 32, 108, 111, 111, 112, 32, 105, 61, 37, 100, 10};
.global .align 1 .b8 $str$2[15] = {107, 101, 114, 110, 101, 108, 32, 102, 105, 110, 105, 115, 104, 10};
.global .align 1 .b8 $str$3[23] = {99, 112, 117, 50, 103, 112, 117, 81, 117, 101, 117, 101, 58, 58, 99, 111, 110, 115, 117, 109, 101, 10};
.global .align 1 .b8 $str$4[17] = {116, 97, 105, 108, 61, 37, 100, 9, 104, 101, 97, 100, 61, 37, 100, 10};
.global .align 1 .b8 $str$5[13] = {103, 112, 117, 32, 115, 105, 122, 101, 61, 37, 100, 10};
.global .align 1 .b8 $str$6[34] = {103, 112, 117, 32, 115, 105, 122, 101, 61, 37, 100, 9, 40, 104, 101, 97, 100, 37, 81, 85, 69, 85, 69, 95, 83, 73, 90, 69, 41, 61, 37, 100, 10};

.visible .entry _Z4testP2QP(
	.param .u64 .ptr .align 1 _Z4testP2QP_param_0
)
{
	.local .align 8 .b8 	__local_depot0[16];
	.reg .b64 	%SP;
	.reg .b64 	%SPL;
	.reg .pred 	%p<44>;
	.reg .b32 	%r<238>;
	.reg .b64 	%rd<113>;

	mov.u64 	%SPL, __local_depot0;
	cvta.local.u64 	%SP, %SPL;
	ld.param.u64 	%rd5, [_Z4testP2QP_param_0];
	cvta.to.global.u64 	%rd1, %rd5;
	add.u64 	%rd6, %SP, 0;
	add.u64 	%rd2, %SPL, 0;
	add.u64 	%rd3, %SPL, 0;
	add.u64 	%rd8, %SP, 8;
	add.u64 	%rd4, %SPL, 8;
	mov.u32 	%r1, %tid.x;
	setp.ne.s32 	%p1, %r1, 0;
	@%p1 bra 	$L__BB0_2;
	mov.u64 	%rd9, $str;
	cvta.global.u64 	%rd10, %rd9;
	{ // callseq 0, 0
	.param .b64 param0;
	st.param.b64 	[param0], %rd10;
	.param .b64 param1;
	st.param.b64 	[param1], 0;
	.param .b32 retval0;
	call.uni (retval0), 
	vprintf, 
	(
	param0, 
	param1
	);
	ld.param.b32 	%r14, [retval0];
	} // callseq 0
$L__BB0_2:
	setp.ne.s32 	%p2, %r1, 0;
	@%p2 bra 	$L__BB0_4;
	mov.u64 	%rd11, $str$3;
	cvta.global.u64 	%rd12, %rd11;
	{ // callseq 1, 0
	.param .b64 param0;
	st.param.b64 	[param0], %rd12;
	.param .b64 param1;
	st.param.b64 	[param1], 0;
	.param .b32 retval0;
	call.uni (retval0), 
	vprintf, 
	(
	param0, 
	param1
	);
	ld.param.b32 	%r16, [retval0];
	} // callseq 1
	ld.volatile.global.u32 	%r18, [%rd1+8];
	ld.volatile.global.u32 	%r19, [%rd1+4];
	st.local.v2.u32 	[%rd3], {%r18, %r19};
	mov.u64 	%rd13, $str$4;
	cvta.global.u64 	%rd14, %rd13;
	{ // callseq 2, 0
	.param .b64 param0;
	st.param.b64 	[param0], %rd14;
	.param .b64 param1;
	st.param.b64 	[param1], %rd6;
	.param .b32 retval0;
	call.uni (retval0), 
	vprintf, 
	(
	param0, 
	param1
	);
	ld.param.b32 	%r20, [retval0];
	} // callseq 2
$L__BB0_4:
	ld.volatile.global.u32 	%r22, [%rd1+8];
	ld.volatile.global.u32 	%r23, [%rd1+4];
	setp.ge.s32 	%p3, %r22, %r23;
	@%p3 bra 	$L__BB0_2;
	setp.eq.s32 	%p4, %r1, 0;
	bar.sync 	0;
	@%p4 bra 	$L__BB0_6;
	bra.uni 	$L__BB0_7;
$L__BB0_6:
	ld.volatile.global.u32 	%r24, [%rd1];
	add.s32 	%r25, %r24, 1;
	st.volatile.global.u32 	[%rd1], %r25;
	ld.volatile.global.u32 	%r26, [%rd1+8];
	add.s32 	%r27, %r26, 1;
	st.volatile.global.u32 	[%rd1+8], %r27;
	ld.volatile.global.u32 	%r28, [%rd1];
	st.local.u32 	[%rd3], %r28;
	mov.u64 	%rd16, $str$5;
	cvta.global.u64 	%rd17, %rd16;
	{ // callseq 3, 0
	.param .b64 param0;
	st.param.b64 	[param0], %rd17;
	.param .b64 param1;
	st.param.b64 	[param1], %rd6;
	.param .b32 retval0;
	call.uni (retval0), 
	vprintf, 
	(
	param0, 
	param1
	);
	ld.param.b32 	%r29, [retval0];
	} // callseq 3
	membar.sys;
	mov.b32 	%r31, 0;
	st.local.u32 	[%rd4], %r31;
	mov.u64 	%rd19, $str$1;
	cvta.global.u64 	%rd20, %rd19;
	{ // callseq 4, 0
	.param .b64 param0;
	st.param.b64 	[param0], %rd20;
	.param .b64 param1;
	st.param.b64 	[param1], %rd8;
	.param .b32 retval0;
	call.uni (retval0), 
	vprintf, 
	(
	param0, 
	param1
	);
	ld.param.b32 	%r32, [retval0];
	} // callseq 4
$L__BB0_7:
	mov.u64 	%rd22, $str$6;
$L__BB0_8:
	setp.ne.s32 	%p5, %r1, 0;
	ld.volatile.global.u32 	%r2, [%rd1+10260];
	ld.volatile.global.u32 	%r3, [%rd1+10256];
	setp.ge.s32 	%p6, %r2, %r3;
	or.pred  	%p7, %p5, %p6;
	@%p7 bra 	$L__BB0_10;
	ld.volatile.global.u32 	%r34, [%rd1+10256];
	ld.volatile.global.u32 	%r35, [%rd1+10260];
	mul.hi.s32 	%r36, %r35, 1717986919;
	shr.u32 	%r37, %r36, 31;
	shr.s32 	%r38, %r36, 2;
	add.s32 	%r39, %r38, %r37;
	mul.lo.s32 	%r40, %r39, 10;
	sub.s32 	%r41, %r35, %r40;
	st.local.v2.u32 	[%rd2], {%r34, %r41};
	cvta.global.u64 	%rd23, %rd22;
	{ // callseq 5, 0
	.param .b64 param0;
	st.param.b64 	[param0], %rd23;
	.param .b64 param1;
	st.param.b64 	[param1], %rd6;
	.param .b32 retval0;
	call.uni (retval0), 
	vprintf, 
	(
	param0, 
	param1
	);
	ld.param.b32 	%r42, [retval0];
	} // callseq 5
	ld.volatile.global.u32 	%r44, [%rd1+10260];
	mul.hi.s32 	%r45, %r44, 1717986919;
	shr.u32 	%r46, %r45, 31;
	shr.s32 	%r47, %r45, 2;
	add.s32 	%r48, %r47, %r46;
	mul.lo.s32 	%r49, %r48, 10;
	sub.s32 	%r50, %r44, %r49;
	mul.wide.s32 	%rd25, %r50, 8;
	add.s64 	%rd26, %rd1, %rd25;
	mov.b64 	%rd27, 0;
	st.global.u64 	[%rd26+10272], %rd27;
	membar.sys;
	ld.volatile.global.u32 	%r51, [%rd1+10260];
	add.s32 	%r52, %r51, 1;
	st.volatile.global.u32 	[%rd1+10260], %r52;
	membar.sys;
$L__BB0_10:
	setp.ge.s32 	%p8, %r2, %r3;
	@%p8 bra 	$L__BB0_8;
	bar.sync 	0;
	mov.u64 	%rd28, $str$3;
	mov.u64 	%rd30, $str$4;
$L__BB0_12:
	setp.ne.s32 	%p9, %r1, 0;
	@%p9 bra 	$L__BB0_14;
	cvta.global.u64 	%rd29, %rd28;
	{ // callseq 6, 0
	.param .b64 param0;
	st.param.b64 	[param0], %rd29;
	.param .b64 param1;
	st.param.b64 	[param1], 0;
	.param .b32 retval0;
	call.uni (retval0), 
	vprintf, 
	(
	param0, 
	param1
	);
	ld.param.b32 	%r53, [retval0];
	} // callseq 6
	ld.volatile.global.u32 	%r55, [%rd1+8];
	ld.volatile.global.u32 	%r56, [%rd1+4];
	st.local.v2.u32 	[%rd3], {%r55, %r56};
	cvta.global.u64 	%rd31, %rd30;
	{ // callseq 7, 0
	.param .b64 param0;
	st.param.b64 	[param0], %rd31;
	.param .b64 param1;
	st.param.b64 	[param1], %rd6;
	.param .b32 retval0;
	call.uni (retval0), 
	vprintf, 
	(
	param0, 
	param1
	);
	ld.param.b32 	%r57, [retval0];
	} // callseq 7
$L__BB0_14:
	ld.volatile.global.u32 	%r59, [%rd1+8];
	ld.volatile.global.u32 	%r60, [%rd1+4];
	setp.lt.s32 	%p10, %r59, %r60;
	@%p10 bra 	$L__BB0_15;
	bra.uni 	$L__BB0_12;
$L__BB0_15:
	setp.eq.s32 	%p11, %r1, 0;
	bar.sync 	0;
	@%p11 bra 	$L__BB0_16;
	bra.uni 	$L__BB0_17;
$L__BB0_16:
	ld.volatile.global.u32 	%r61, [%rd1];
	add.s32 	%r62, %r61, 1;
	st.volatile.global.u32 	[%rd1], %r62;
	ld.volatile.global.u32 	%r63, [%rd1+8];
	add.s32 	%r64, %r63, 1;
	st.volatile.global.u32 	[%rd1+8], %r64;
	ld.volatile.global.u32 	%r65, [%rd1];
	st.local.u32 	[%rd3], %r65;
	mov.u64 	%rd33, $str$5;
	cvta.global.u64 	%rd34, %rd33;
	{ // callseq 8, 0
	.param .b64 param0;
	st.param.b64 	[param0], %rd34;
	.param .b64 param1;
	st.param.b64 	[param1], %rd6;
	.param .b32 retval0;
	call.uni (retval0), 
	vprintf, 
	(
	param0, 
	param1
	);
	ld.param.b32 	%r66, [retval0];
	} // callseq 8
	membar.sys;
	mov.b32 	%r68, 1;
	st.local.u32 	[%rd4], %r68;
	mov.u64 	%rd36, $str$1;
	cvta.global.u64 	%rd37, %rd36;
	{ // callseq 9, 0
	.param .b64 param0;
	st.param.b64 	[param0], %rd37;
	.param .b64 param1;
	st.param.b64 	[param1], %rd8;
	.param .b32 retval0;
	call.uni (retval0), 
	vprintf, 
	(
	param0, 
	param1
	);
	ld.param.b32 	%r69, [retval0];
	} // callseq 9
$L__BB0_17:
	setp.ne.s32 	%p12, %r1, 0;
	ld.volatile.global.u32 	%r4, [%rd1+10260];
	ld.volatile.global.u32 	%r5, [%rd1+10256];
	setp.ge.s32 	%p13, %r4, %r5;
	or.pred  	%p14, %p12, %p13;
	@%p14 bra 	$L__BB0_19;
	ld.volatile.global.u32 	%r71, [%rd1+10256];
	ld.volatile.global.u32 	%r72, [%rd1+10260];
	mul.hi.s32 	%r73, %r72, 1717986919;
	shr.u32 	%r74, %r73, 31;
	shr.s32 	%r75, %r73, 2;
	add.s32 	%r76, %r75, %r74;
	mul.lo.s32 	%r77, %r76, 10;
	sub.s32 	%r78, %r72, %r77;
	st.local.v2.u32 	[%rd2], {%r71, %r78};
	cvta.global.u64 	%rd40, %rd22;
	{ // callseq 10, 0
	.param .b64 param0;
	st.param.b64 	[param0], %rd40;
	.param .b64 param1;
	st.param.b64 	[param1], %rd6;
	.param .b32 retval0;
	call.uni (retval0), 
	vprintf, 
	(
	param0, 
	param1
	);
	ld.param.b32 	%r79, [retval0];
	} // callseq 10
	ld.volatile.global.u32 	%r81, [%rd1+10260];
	mul.hi.s32 	%r82, %r81, 1717986919;
	shr.u32 	%r83, %r82, 31;
	shr.s32 	%r84, %r82, 2;
	add.s32 	%r85, %r84, %r83;
	mul.lo.s32 	%r86, %r85, 10;
	sub.s32 	%r87, %r81, %r86;
	mul.wide.s32 	%rd42, %r87, 8;
	add.s64 	%rd43, %rd1, %rd42;
	mov.b64 	%rd44, 4607182418800017408;
	st.global.u64 	[%rd43+10272], %rd44;
	membar.sys;
	ld.volatile.global.u32 	%r88, [%rd1+10260];
	add.s32 	%r89, %r88, 1;
	st.volatile.global.u32 	[%rd1+10260], %r89;
	membar.sys;
$L__BB0_19:
	setp.ge.s32 	%p15, %r4, %r5;
	@%p15 bra 	$L__BB0_17;
	bar.sync 	0;
$L__BB0_21:
	setp.ne.s32 	%p16, %r1, 0;
	@%p16 bra 	$L__BB0_23;
	cvta.global.u64 	%rd46, %rd28;
	{ // callseq 11, 0
	.param .b64 param0;
	st.param.b64 	[param0], %rd46;
	.param .b64 param1;
	st.param.b64 	[param1], 0;
	.param .b32 retval0;
	call.uni (retval0), 
	vprintf, 
	(
	param0, 
	param1
	);
	ld.param.b32 	%r90, [retval0];
	} // callseq 11
	ld.volatile.global.u32 	%r92, [%rd1+8];
	ld.volatile.global.u32 	%r93, [%rd1+4];
	st.local.v2.u32 	[%rd3], {%r92, %r93};
	cvta.global.u64 	%rd48, %rd30;
	{ // callseq 12, 0
	.param .b64 param0;
	st.param.b64 	[param0], %rd48;
	.param .b64 param1;
	st.param.b64 	[param1], %rd6;
	.param .b32 retval0;
	call.uni (retval0), 
	vprintf, 
	(
	param0, 
	param1
	);
	ld.param.b32 	%r94, [retval0];
	} // callseq 12
$L__BB0_23:
	ld.volatile.global.u32 	%r96, [%rd1+8];
	ld.volatile.global.u32 	%r97, [%rd1+4];
	setp.lt.s32 	%p17, %r96, %r97;
	@%p17 bra 	$L__BB0_24;
	bra.uni 	$L__BB0_21;
$L__BB0_24:
	setp.eq.s32 	%p18, %r1, 0;
	bar.sync 	0;
	@%p18 bra 	$L__BB0_25;
	bra.uni 	$L__BB0_26;
$L__BB0_25:
	ld.volatile.global.u32 	%r98, [%rd1];
	add.s32 	%r99, %r98, 1;
	st.volatile.global.u32 	[%rd1], %r99;
	ld.volatile.global.u32 	%r100, [%rd1+8];
	add.s32 	%r101, %r100, 1;
	st.volatile.global.u32 	[%rd1+8], %r101;
	ld.volatile.global.u32 	%r102, [%rd1];
	st.local.u32 	[%rd3], %r102;
	mov.u64 	%rd50, $str$5;
	cvta.global.u64 	%rd51, %rd50;
	{ // callseq 13, 0
	.param .b64 param0;
	st.param.b64 	[param0], %rd51;
	.param .b64 param1;
	st.param.b64 	[param1], %rd6;
	.param .b32 retval0;
	call.uni (retval0), 
	vprintf, 
	(
	param0, 
	param1
	);
	ld.param.b32 	%r103, [retval0];
	} // callseq 13
	membar.sys;
	mov.b32 	%r105, 2;
	st.local.u32 	[%rd4], %r105;
	mov.u64 	%rd53, $str$1;
	cvta.global.u64 	%rd54, %rd53;
	{ // callseq 14, 0
	.param .b64 param0;
	st.param.b64 	[param0], %rd54;
	.param .b64 param1;
	st.param.b64 	[param1], %rd8;
	.param .b32 retval0;
	call.uni (retval0), 
	vprintf, 
	(
	param0, 
	param1
	);
	ld.param.b32 	%r106, [retval0];
	} // callseq 14
$L__BB0_26:
	setp.ne.s32 	%p19, %r1, 0;
	ld.volatile.global.u32 	%r6, [%rd1+10260];
	ld.volatile.global.u32 	%r7, [%rd1+10256];
	setp.ge.s32 	%p20, %r6, %r7;
	or.pred  	%p21, %p19, %p20;
	@%p21 bra 	$L__BB0_28;
	ld.volatile.global.u32 	%r108, [%rd1+10256];
	ld.volatile.global.u32 	%r109, [%rd1+10260];
	mul.hi.s32 	%r110, %r109, 1717986919;
	shr.u32 	%r111, %r110, 31;
	shr.s32 	%r112, %r110, 2;
	add.s32 	%r113, %r112, %r111;
	mul.lo.s32 	%r114, %r113, 10;
	sub.s32 	%r115, %r109, %r114;
	st.local.v2.u32 	[%rd2], {%r108, %r115};
	cvta.global.u64 	%rd57, %rd22;
	{ // callseq 15, 0
	.param .b64 param0;
	st.param.b64 	[param0], %rd57;
	.param .b64 param1;
	st.param.b64 	[param1], %rd6;
	.param .b32 retval0;
	call.uni (retval0), 
	vprintf, 
	(
	param0, 
	param1
	);
	ld.param.b32 	%r116, [retval0];
	} // callseq 15
	ld.volatile.global.u32 	%r118, [%rd1+10260];
	mul.hi.s32 	%r119, %r118, 1717986919;
	shr.u32 	%r120, %r119, 31;
	shr.s32 	%r121, %r119, 2;
	add.s32 	%r122, %r121, %r120;
	mul.lo.s32 	%r123, %r122, 10;
	sub.s32 	%r124, %r118, %r123;
	mul.wide.s32 	%rd59, %r124, 8;
	add.s64 	%rd60, %rd1, %rd59;
	mov.b64 	%rd61, 4611686018427387904;
	st.global.u64 	[%rd60+10272], %rd61;
	membar.sys;
	ld.volatile.global.u32 	%r125, [%rd1+10260];
	add.s32 	%r126, %r125, 1;
	st.volatile.global.u32 	[%rd1+10260], %r126;
	membar.sys;
$L__BB0_28:
	setp.ge.s32 	%p22, %r6, %r7;
	@%p22 bra 	$L__BB0_26;
	bar.sync 	0;
$L__BB0_30:
	setp.ne.s32 	%p23, %r1, 0;
	@%p23 bra 	$L__BB0_32;
	cvta.global.u64 	%rd63, %rd28;
	{ // callseq 16, 0
	.param .b64 param0;
	st.param.b64 	[param0], %rd63;
	.param .b64 param1;
	st.param.b64 	[param1], 0;
	.param .b32 retval0;
	call.uni (retval0), 
	vprintf, 
	(
	param0, 
	param1
	);
	ld.param.b32 	%r127, [retval0];
	} // callseq 16
	ld.volatile.global.u32 	%r129, [%rd1+8];
	ld.volatile.global.u32 	%r130, [%rd1+4];
	st.local.v2.u32 	[%rd3], {%r129, %r130};
	cvta.global.u64 	%rd65, %rd30;
	{ // callseq 17, 0
	.param .b64 param0;
	st.param.b64 	[param0], %rd65;
	.param .b64 param1;
	st.param.b64 	[param1], %rd6;
	.param .b32 retval0;
	call.uni (retval0), 
	vprintf, 
	(
	param0, 
	param1
	);
	ld.param.b32 	%r131, [retval0];
	} // callseq 17
$L__BB0_32:
	ld.volatile.global.u32 	%r133, [%rd1+8];
	ld.volatile.global.u32 	%r134, [%rd1+4];
	setp.lt.s32 	%p24, %r133, %r134;
	@%p24 bra 	$L__BB0_33;
	bra.uni 	$L__BB0_30;
$L__BB0_33:
	setp.eq.s32 	%p25, %r1, 0;
	bar.sync 	0;
	@%p25 bra 	$L__BB0_34;
	bra.uni 	$L__BB0_35;
$L__BB0_34:
	ld.volatile.global.u32 	%r135, [%rd1];
	add.s32 	%r136, %r135, 1;
	st.volatile.global.u32 	[%rd1], %r136;
	ld.volatile.global.u32 	%r137, [%rd1+8];
	add.s32 	%r138, %r137, 1;
	st.volatile.global.u32 	[%rd1+8], %r138;
	ld.volatile.global.u32 	%r139, [%rd1];
	st.local.u32 	[%rd3], %r139;
	mov.u64 	%rd67, $str$5;
	cvta.global.u64 	%rd68, %rd67;
	{ // callseq 18, 0
	.param .b64 param0;
	st.param.b64 	[param0], %rd68;
	.param .b64 param1;
	st.param.b64 	[param1], %rd6;
	.param .b32 retval0;
	call.uni (retval0), 
	vprintf, 
	(
	param0, 
	param1
	);
	ld.param.b32 	%r140, [retval0];
	} // callseq 18
	membar.sys;
	mov.b32 	%r142, 3;
	st.local.u32 	[%rd4], %r142;
	mov.u64 	%rd70, $str$1;
	cvta.global.u64 	%rd71, %rd70;
	{ // callseq 19, 0
	.param .b64 param0;
	st.param.b64 	[param0], %rd71;
	.param .b64 param1;
	st.param.b64 	[param1], %rd8;
	.param .b32 retval0;
	call.uni (retval0), 
	vprintf, 
	(
	param0, 
	param1
	);
	ld.param.b32 	%r143, [retval0];
	} // callseq 19
$L__BB0_35:
	setp.ne.s32 	%p26, %r1, 0;
	ld.volatile.global.u32 	%r8, [%rd1+10260];
	ld.volatile.global.u32 	%r9, [%rd1+10256];
	setp.ge.s32 	%p27, %r8, %r9;
	or.pred  	%p28, %p26, %p27;
	@%p28 bra 	$L__BB0_37;
	ld.volatile.global.u32 	%r145, [%rd1+10256];
	ld.volatile.global.u32 	%r146, [%rd1+10260];
	mul.hi.s32 	%r147, %r146, 1717986919;
	shr.u32 	%r148, %r147, 31;
	shr.s32 	%r149, %r147, 2;
	add.s32 	%r150, %r149, %r148;
	mul.lo.s32 	%r151, %r150, 10;
	sub.s32 	%r152, %r146, %r151;
	st.local.v2.u32 	[%rd2], {%r145, %r152};
	cvta.global.u64 	%rd74, %rd22;
	{ // callseq 20, 0
	.param .b64 param0;
	st.param.b64 	[param0], %rd74;
	.param .b64 param1;
	st.param.b64 	[param1], %rd6;
	.param .b32 retval0;
	call.uni (retval0), 
	vprintf, 
	(
	param0, 
	param1
	);
	ld.param.b32 	%r153, [retval0];
	} // callseq 20
	ld.volatile.global.u32 	%r155, [%rd1+10260];
	mul.hi.s32 	%r156, %r155, 1717986919;
	shr.u32 	%r157, %r156, 31;
	shr.s32 	%r158, %r156, 2;
	add.s32 	%r159, %r158, %r157;
	mul.lo.s32 	%r160, %r159, 10;
	sub.s32 	%r161, %r155, %r160;
	mul.wide.s32 	%rd76, %r161, 8;
	add.s64 	%rd77, %rd1, %rd76;
	mov.b64 	%rd78, 4613937818241073152;
	st.global.u64 	[%rd77+10272], %rd78;
	membar.sys;
	ld.volatile.global.u32 	%r162, [%rd1+10260];
	add.s32 	%r163, %r162, 1;
	st.volatile.global.u32 	[%rd1+10260], %r163;
	membar.sys;
$L__BB0_37:
	setp.ge.s32 	%p29, %r8, %r9;
	@%p29 bra 	$L__BB0_35;
	bar.sync 	0;
$L__BB0_39:
	setp.ne.s32 	%p30, %r1, 0;
	@%p30 bra 	$L__BB0_41;
	cvta.global.u64 	%rd80, %rd28;
	{ // callseq 21, 0
	.param .b64 param0;
	st.param.b64 	[param0], %rd80;
	.param .b64 param1;
	st.param.b64 	[param1], 0;
	.param .b32 retval0;
	call.uni (retval0), 
	vprintf, 
	(
	param0, 
	param1
	);
	ld.param.b32 	%r164, [retval0];
	} // callseq 21
	ld.volatile.global.u32 	%r166, [%rd1+8];
	ld.volatile.global.u32 	%r167, [%rd1+4];
	st.local.v2.u32 	[%rd3], {%r166, %r167};
	cvta.global.u64 	%rd82, %rd30;
	{ // callseq 22, 0
	.param .b64 param0;
	st.param.b64 	[param0], %rd82;
	.param .b64 param1;
	st.param.b64 	[param1], %rd6;
	.param .b32 retval0;
	call.uni (retval0), 
	vprintf, 
	(
	param0, 
	param1
	);
	ld.param.b32 	%r168, [retval0];
	} // callseq 22
$L__BB0_41:
	ld.volatile.global.u32 	%r170, [%rd1+8];
	ld.volatile.global.u32 	%r171, [%rd1+4];
	setp.lt.s32 	%p31, %r170, %r171;
	@%p31 bra 	$L__BB0_42;
	bra.uni 	$L__BB0_39;
$L__BB0_42:
	setp.eq.s32 	%p32, %r1, 0;
	bar.sync 	0;
	@%p32 bra 	$L__BB0_43;
	bra.uni 	$L__BB0_44;
$L__BB0_43:
	ld.volatile.global.u32 	%r172, [%rd1];
	add.s32 	%r173, %r172, 1;
	st.volatile.global.u32 	[%rd1], %r173;
	ld.volatile.global.u32 	%r174, [%rd1+8];
	add.s32 	%r175, %r174, 1;
	st.volatile.global.u32 	[%rd1+8], %r175;
	ld.volatile.global.u32 	%r176, [%rd1];
	st.local.u32 	[%rd3], %r176;
	mov.u64 	%rd84, $str$5;
	cvta.global.u64 	%rd85, %rd84;
	{ // callseq 23, 0
	.param .b64 param0;
	st.param.b64 	[param0], %rd85;
	.param .b64 param1;
	st.param.b64 	[param1], %rd6;
	.param .b32 retval0;
	call.uni (retval0), 
	vprintf, 
	(
	param0, 
	param1
	);
	ld.param.b32 	%r177, [retval0];
	} // callseq 23
	membar.sys;
	mov.b32 	%r179, 4;
	st.local.u32 	[%rd4], %r179;
	mov.u64 	%rd87, $str$1;
	cvta.global.u64 	%rd88, %rd87;
	{ // callseq 24, 0
	.param .b64 param0;
	st.param.b64 	[param0], %rd88;
	.param .b64 param1;
	st.param.b64 	[param1], %rd8;
	.param .b32 retval0;
	call.uni (retval0), 
	vprintf, 
	(
	param0, 
	param1
	);
	ld.param.b32 	%r180, [retval0];
	} // callseq 24
$L__BB0_44:
	setp.ne.s32 	%p33, %r1, 0;
	ld.volatile.global.u32 	%r10, [%rd1+10260];
	ld.volatile.global.u32 	%r11, [%rd1+10256];
	setp.ge.s32 	%p34, %r10, %r11;
	or.pred  	%p35, %p33, %p34;
	@%p35 bra 	$L__BB0_46;
	ld.volatile.global.u32 	%r182, [%rd1+10256];
	ld.volatile.global.u32 	%r183, [%rd1+10260];
	mul.hi.s32 	%r184, %r183, 1717986919;
	shr.u32 	%r185, %r184, 31;
	shr.s32 	%r186, %r184, 2;
	add.s32 	%r187, %r186, %r185;
	mul.lo.s32 	%r188, %r187, 10;
	sub.s32 	%r189, %r183, %r188;
	st.local.v2.u32 	[%rd2], {%r182, %r189};
	cvta.global.u64 	%rd91, %rd22;
	{ // callseq 25, 0
	.param .b64 param0;
	st.param.b64 	[param0], %rd91;
	.param .b64 param1;
	st.param.b64 	[param1], %rd6;
	.param .b32 retval0;
	call.uni (retval0), 
	vprintf, 
	(
	param0, 
	param1
	);
	ld.param.b32 	%r190, [retval0];
	} // callseq 25
	ld.volatile.global.u32 	%r192, [%rd1+10260];
	mul.hi.s32 	%r193, %r192, 1717986919;
	shr.u32 	%r194, %r193, 31;
	shr.s32 	%r195, %r193, 2;
	add.s32 	%r196, %r195, %r194;
	mul.lo.s32 	%r197, %r196, 10;
	sub.s32 	%r198, %r192, %r197;
	mul.wide.s32 	%rd93, %r198, 8;
	add.s64 	%rd94, %rd1, %rd93;
	mov.b64 	%rd95, 4616189618054758400;
	st.global.u64 	[%rd94+10272], %rd95;
	membar.sys;
	ld.volatile.global.u32 	%r199, [%rd1+10260];
	add.s32 	%r200, %r199, 1;
	st.volatile.global.u32 	[%rd1+10260], %r200;
	membar.sys;
$L__BB0_46:
	setp.ge.s32 	%p36, %r10, %r11;
	@%p36 bra 	$L__BB0_44;
	bar.sync 	0;
$L__BB0_48:
	setp.ne.s32 	%p37, %r1, 0;
	@%p37 bra 	$L__BB0_50;
	cvta.global.u64 	%rd97, %rd28;
	{ // callseq 26, 0
	.param .b64 param0;
	st.param.b64 	[param0], %rd97;
	.param .b64 param1;
	st.param.b64 	[param1], 0;
	.param .b32 retval0;
	call.uni (retval0), 
	vprintf, 
	(
	param0, 
	param1
	);
	ld.param.b32 	%r201, [retval0];
	} // callseq 26
	ld.volatile.global.u32 	%r203, [%rd1+8];
	ld.volatile.global.u32 	%r204, [%rd1+4];
	st.local.v2.u32 	[%rd3], {%r203, %r204};
	cvta.global.u64 	%rd99, %rd30;
	{ // callseq 27, 0
	.param .b64 param0;
	st.param.b64 	[param0], %rd99;
	.param .b64 param1;
	st.param.b64 	[param1], %rd6;
	.param .b32 retval0;
	call.uni (retval0), 
	vprintf, 
	(
	param0, 
	param1
	);
	ld.param.b32 	%r205, [retval0];
	} // callseq 27
$L__BB0_50:
	ld.volatile.global.u32 	%r207, [%rd1+8];
	ld.volatile.global.u32 	%r208, [%rd1+4];
	setp.lt.s32 	%p38, %r207, %r208;
	@%p38 bra 	$L__BB0_51;
	bra.uni 	$L__BB0_48;
$L__BB0_51:
	setp.eq.s32 	%p39, %r1, 0;
	bar.sync 	0;
	@%p39 bra 	$L__BB0_52;
	bra.uni 	$L__BB0_53;
$L__BB0_52:
	ld.volatile.global.u32 	%r209, [%rd1];
	add.s32 	%r210, %r209, 1;
	st.volatile.global.u32 	[%rd1], %r210;
	ld.volatile.global.u32 	%r211, [%rd1+8];
	add.s32 	%r212, %r211, 1;
	st.volatile.global.u32 	[%rd1+8], %r212;
	ld.volatile.global.u32 	%r213, [%rd1];
	st.local.u32 	[%rd3], %r213;
	mov.u64 	%rd101, $str$5;
	cvta.global.u64 	%rd102, %rd101;
	{ // callseq 28, 0
	.param .b64 param0;
	st.param.b64 	[param0], %rd102;
	.param .b64 param1;
	st.param.b64 	[param1], %rd6;
	.param .b32 retval0;
	call.uni (retval0), 
	vprintf, 
	(
	param0, 
	param1
	);
	ld.param.b32 	%r214, [retval0];
	} // callseq 28
	membar.sys;
	mov.b32 	%r216, 5;
	st.local.u32 	[%rd4], %r216;
	mov.u64 	%rd104, $str$1;
	cvta.global.u64 	%rd105, %rd104;
	{ // callseq 29, 0
	.param .b64 param0;
	st.param.b64 	[param0], %rd105;
	.param .b64 param1;
	st.param.b64 	[param1], %rd8;
	.param .b32 retval0;
	call.uni (retval0), 
	vprintf, 
	(
	param0, 
	param1
	);
	ld.param.b32 	%r217, [retval0];
	} // callseq 29
$L__BB0_53:
	setp.ne.s32 	%p40, %r1, 0;
	ld.volatile.global.u32 	%r12, [%rd1+10260];
	ld.volatile.global.u32 	%r13, [%rd1+10256];
	setp.ge.s32 	%p41, %r12, %r13;
	or.pred  	%p42, %p40, %p41;
	@%p42 bra 	$L__BB0_55;
	ld.volatile.global.u32 	%r219, [%rd1+10256];
	ld.volatile.global.u32 	%r220, [%rd1+10260];
	mul.hi.s32 	%r221, %r220, 1717986919;
	shr.u32 	%r222, %r221, 31;
	shr.s32 	%r223, %r221, 2;
	add.s32 	%r224, %r223, %r222;
	mul.lo.s32 	%r225, %r224, 10;
	sub.s32 	%r226, %r220, %r225;
	st.local.v2.u32 	[%rd2], {%r219, %r226};
	cvta.global.u64 	%rd108, %rd22;
	{ // callseq 30, 0
	.param .b64 param0;
	st.param.b64 	[param0], %rd108;
	.param .b64 param1;
	st.param.b64 	[param1], %rd6;
	.param .b32 retval0;
	call.uni (retval0), 
	vprintf, 
	(
	param0, 
	param1
	);
	ld.param.b32 	%r227, [retval0];
	} // callseq 30
	ld.volatile.global.u32 	%r229, [%rd1+10260];
	mul.hi.s32 	%r230, %r229, 1717986919;
	shr.u32 	%r231, %r230, 31;
	shr.s32 	%r232, %r230, 2;
	add.s32 	%r233, %r232, %r231;
	mul.lo.s32 	%r234, %r233, 10;
	sub.s32 	%r235, %r229, %r234;
	mul.wide.s32 	%rd110, %r235, 8;
	add.s64 	%rd111, %rd1, %rd110;
	mov.b64 	%rd112, 4617315517961601024;
	st.global.u64 	[%rd111+10272], %rd112;
	membar.sys;
	ld.volatile.global.u32 	%r236, [%rd1+10260];
	add.s32 	%r237, %r236, 1;
	st.volatile.global.u32 	[%rd1+10260], %r237;
	membar.sys;
$L__BB0_55:
	setp.ge.s32 	%p43, %r12, %r13;
	@%p43 bra 	$L__BB0_53;
	bar.sync 	0;
	ret;

}
	// .globl	_Z5test1Pi
.visible .entry _Z5test1Pi(
	.param .u64 .ptr .align 1 _Z5test1Pi_param_0
)
{
	.reg .b32 	%r<9>;
	.reg .b64 	%rd<5>;

	ld.param.u64 	%rd1, [_Z5test1Pi_param_0];
	cvta.to.global.u64 	%rd2, %rd1;
	mov.b32 	%r1, 0;
	st.global.u32 	[%rd2], %r1;
	mov.b32 	%r2, 1;
	st.global.u32 	[%rd2+4], %r2;
	mov.b32 	%r3, 2;
	st.global.u32 	[%rd2+8], %r3;
	mov.b32 	%r4, 3;
	st.global.u32 	[%rd2+12], %r4;
	mov.b32 	%r5, 4;
	st.global.u32 	[%rd2+16], %r5;
	mov.b32 	%r6, 5;
	st.global.u32 	[%rd2+20], %r6;
	mov.u64 	%rd3, $str$2;
	cvta.global.u64 	%rd4, %rd3;
	{ // callseq 31, 0
	.param .b64 param0;
	st.param.b64 	[param0], %rd4;
	.param .b64 param1;
	st.param.b64 	[param1], 0;
	.param .b32 retval0;
	call.uni (retval0), 
	vprintf, 
	(
	param0, 
	param1
	);
	ld.param.b32 	%r7, [retval0];
	} // callseq 31
	ret;

}


// ===== COMPILED SASS (sm_100) =====

	.target	sm_100

	.elftype	@"ET_EXEC"


//--------------------- .note.nv.tkinfo           --------------------------
	.section	.note.nv.tkinfo,"",@"SHT_NOTE"
	.sectionflags	@"SHF_NOTE_NV_TKINFO"
	.tkinfo
        /*0018*/ 	.word	0x00000002
        /*0030*/ 	.string	""
        /*0030*/ 	.string	"ptxas"
        /*0030*/ 	.string	"Cuda compilation tools, release 13.0, V13.0.88"
        /*0030*/ 	.string	"Build cuda_13.0.r13.0/compiler.36424714_0"
        /*0030*/ 	.string	"-arch sm_100 -m 64 "



//--------------------- .note.nv.cuinfo           --------------------------
	.section	.note.nv.cuinfo,"",@"SHT_NOTE"
	.sectionflags	@"SHF_NOTE_NV_CUINFO"
        /*0018*/ 	.short	0x0002
        /*001a*/ 	.short	0x0064
        /*001c*/ 	.short	0x0082
	.zero		2


//--------------------- .nv.info                  --------------------------
	.section	.nv.info,"",@"SHT_CUDA_INFO"
	.align	4


	//----- nvinfo : EIATTR_REGCOUNT
	.align		4
        /*0000*/ 	.byte	0x04, 0x2f
        /*0002*/ 	.short	(.L_8 - .L_7)
	.align		4
.L_7:
        /*0004*/ 	.word	index@(_Z4testP2QP)
        /*0008*/ 	.word	0x0000001b


	//----- nvinfo : EIATTR_FRAME_SIZE
	.align		4
.L_8:
        /*000c*/ 	.byte	0x04, 0x11
        /*000e*/ 	.short	(.L_10 - .L_9)
	.align		4
.L_9:
        /*0010*/ 	.word	index@(_Z4testP2QP)
        /*0014*/ 	.word	0x00000010


	//----- nvinfo : EIATTR_REGCOUNT
	.align		4
.L_10:
        /*0018*/ 	.byte	0x04, 0x2f
        /*001a*/ 	.short	(.L_12 - .L_11)
	.align		4
.L_11:
        /*001c*/ 	.word	index@(_Z5test1Pi)
        /*0020*/ 	.word	0x00000018


	//----- nvinfo : EIATTR_FRAME_SIZE
	.align		4
.L_12:
        /*0024*/ 	.byte	0x04, 0x11
        /*0026*/ 	.short	(.L_14 - .L_13)
	.align		4
.L_13:
        /*0028*/ 	.word	index@(_Z5test1Pi)
        /*002c*/ 	.word	0x00000000


	//----- nvinfo : EIATTR_MIN_STACK_SIZE
	.align		4
.L_14:
        /*0030*/ 	.byte	0x04, 0x12
        /*0032*/ 	.short	(.L_16 - .L_15)
	.align		4
.L_15:
        /*0034*/ 	.word	index@(_Z5test1Pi)
        /*0038*/ 	.word	0x00000000


	//----- nvinfo : EIATTR_MIN_STACK_SIZE
	.align		4
.L_16:
        /*003c*/ 	.byte	0x04, 0x12
        /*003e*/ 	.short	(.L_18 - .L_17)
	.align		4
.L_17:
        /*0040*/ 	.word	index@(_Z4testP2QP)
        /*0044*/ 	.word	0x00000010
.L_18:


//--------------------- .nv.compat                --------------------------
	.section	.nv.compat,"",@"SHT_CUDA_COMPAT_INFO"
	.align	4
        /*0000*/ 	.byte	0x02, 0x09, 0x00, 0x00, 0x02, 0x02, 0x01, 0x00, 0x02, 0x05, 0x05, 0x00, 0x03, 0x07, 0x01, 0x01
        /*0010*/ 	.byte	0x02, 0x03, 0x00, 0x00, 0x02, 0x06, 0x01, 0x00, 0x04, 0x0b, 0x08, 0x00, 0x09, 0x00, 0x00, 0x00
        /*0020*/ 	.byte	0x00, 0x00, 0x00, 0x00


//--------------------- .nv.info._Z5test1Pi       --------------------------
	.section	.nv.info._Z5test1Pi,"",@"SHT_CUDA_INFO"
	.sectionflags	@""
	.align	4


	//----- nvinfo : EIATTR_CUDA_API_VERSION
	.align		4
        /*0000*/ 	.byte	0x04, 0x37
        /*0002*/ 	.short	(.L_20 - .L_19)
.L_19:
        /*0004*/ 	.word	0x00000082


	//----- nvinfo : EIATTR_KPARAM_INFO
	.align		4
.L_20:
        /*0008*/ 	.byte	0x04, 0x17
        /*000a*/ 	.short	(.L_22 - .L_21)
.L_21:
        /*000c*/ 	.word	0x00000000
        /*0010*/ 	.short	0x0000
        /*0012*/ 	.short	0x0000
        /*0014*/ 	.byte	0x00, 0xf5, 0x21, 0x00


	//----- nvinfo : EIATTR_SPARSE_MMA_MASK
	.align		4
.L_22:
        /*0018*/ 	.byte	0x03, 0x50
        /*001a*/ 	.short	0x0000


	//----- nvinfo : EIATTR_MAXREG_COUNT
	.align		4
        /*001c*/ 	.byte	0x03, 0x1b
        /*001e*/ 	.short	0x00ff


	//----- nvinfo : EIATTR_EXTERNS
	.align		4
        /*0020*/ 	.byte	0x04, 0x0f
        /*0022*/ 	.short	(.L_24 - .L_23)


	//   ....[0]....
	.align		4
.L_23:
        /*0024*/ 	.word	index@(vprintf)


	//----- nvinfo : EIATTR_MERCURY_ISA_VERSION
	.align		4
.L_24:
        /*0028*/ 	.byte	0x03, 0x5f
        /*002a*/ 	.short	0x0101


	//----- nvinfo : EIATTR_VRC_CTA_INIT_COUNT
	.align		4
        /*002c*/ 	.byte	0x02, 0x4a
	.zero		1
	.zero		1


	//----- nvinfo : EIATTR_SYSCALL_OFFSETS
	.align		4
        /*0030*/ 	.byte	0x04, 0x46
        /*0032*/ 	.short	(.L_26 - .L_25)


	//   ....[0]....
.L_25:
        /*0034*/ 	.word	0x00000150


	//----- nvinfo : EIATTR_EXIT_INSTR_OFFSETS
	.align		4
.L_26:
        /*0038*/ 	.byte	0x04, 0x1c
        /*003a*/ 	.short	(.L_28 - .L_27)


	//   ....[0]....
.L_27:
        /*003c*/ 	.word	0x00000160


	//----- nvinfo : EIATTR_CBANK_PARAM_SIZE
	.align		4
.L_28:
        /*0040*/ 	.byte	0x03, 0x19
        /*0042*/ 	.short	0x0008


	//----- nvinfo : EIATTR_PARAM_CBANK
	.align		4
        /*0044*/ 	.byte	0x04, 0x0a
        /*0046*/ 	.short	(.L_30 - .L_29)
	.align		4
.L_29:
        /*0048*/ 	.word	index@(.nv.constant0._Z5test1Pi)
        /*004c*/ 	.short	0x0380
        /*004e*/ 	.short	0x0008


	//----- nvinfo : EIATTR_SW_WAR
	.align		4
.L_30:
        /*0050*/ 	.byte	0x04, 0x36
        /*0052*/ 	.short	(.L_32 - .L_31)
.L_31:
        /*0054*/ 	.word	0x00000008
.L_32:


//--------------------- .nv.info._Z4testP2QP      --------------------------
	.section	.nv.info._Z4testP2QP,"",@"SHT_CUDA_INFO"
	.sectionflags	@""
	.align	4


	//----- nvinfo : EIATTR_CUDA_API_VERSION
	.align		4
        /*0000*/ 	.byte	0x04, 0x37
        /*0002*/ 	.short	(.L_34 - .L_33)
.L_33:
        /*0004*/ 	.word	0x00000082


	//----- nvinfo : EIATTR_KPARAM_INFO
	.align		4
.L_34:
        /*0008*/ 	.byte	0x04, 0x17
        /*000a*/ 	.short	(.L_36 - .L_35)
.L_35:
        /*000c*/ 	.word	0x00000000
        /*0010*/ 	.short	0x0000
        /*0012*/ 	.short	0x0000
        /*0014*/ 	.byte	0x00, 0xf5, 0x21, 0x00


	//----- nvinfo : EIATTR_SPARSE_MMA_MASK
	.align		4
.L_36:
        /*0018*/ 	.byte	0x03, 0x50
        /*001a*/ 	.short	0x0000


	//----- nvinfo : EIATTR_MAXREG_COUNT
	.align		4
        /*001c*/ 	.byte	0x03, 0x1b
        /*001e*/ 	.short	0x00ff


	//----- nvinfo : EIATTR_NUM_BARRIERS
	.align		4
        /*0020*/ 	.byte	0x02, 0x4c
        /*0022*/ 	.byte	0x01
	.zero		1


	//----- nvinfo : EIATTR_EXTERNS
	.align		4
        /*0024*/ 	.byte	0x04, 0x0f
        /*0026*/ 	.short	(.L_38 - .L_37)


	//   ....[0]....
	.align		4
.L_37:
        /*0028*/ 	.word	index@(vprintf)


	//----- nvinfo : EIATTR_MERCURY_ISA_VERSION
	.align		4
.L_38:
        /*002c*/ 	.byte	0x03, 0x5f
        /*002e*/ 	.short	0x0101


	//----- nvinfo : EIATTR_VRC_CTA_INIT_COUNT
	.align		4
        /*0030*/ 	.byte	0x02, 0x4a
	.zero		1
	.zero		1


	//----- nvinfo : EIATTR_SYSCALL_OFFSETS
	.align		4
        /*0034*/ 	.byte	0x04, 0x46
        /*0036*/ 	.short	(.L_40 - .L_39)


	//   ....[0]....
.L_39:
        /*0038*/ 	.word	0x00000120


	//   ....[1]....
        /*003c*/ 	.word	0x000001f0


	//   ....[2]....
        /*0040*/ 	.word	0x000002b0


	//   ....[3]....
        /*0044*/ 	.word	0x00000490


	//   ....[4]....
        /*0048*/ 	.word	0x000005b0


	//   ....[5]....
        /*004c*/ 	.word	0x00000740


	//   ....[6]....
        /*0050*/ 	.word	0x000009f0


	//   ....[7]....
        /*0054*/ 	.word	0x00000ab0


	//   ....[8]....
        /*0058*/ 	.word	0x00000c70


	//   ....[9]....
        /*005c*/ 	.word	0x00000da0


	//   ....[10]....
        /*0060*/ 	.word	0x00000f30


	//   ....[11]....
        /*0064*/ 	.word	0x00001200


	//   ....[12]....
        /*0068*/ 	.word	0x000012c0


	//   ....[13]....
        /*006c*/ 	.word	0x00001480


	//   ....[14]....
        /*0070*/ 	.word	0x000015b0


	//   ....[15]....
        /*0074*/ 	.word	0x00001740


	//   ....[16]....
        /*0078*/ 	.word	0x00001a10


	//   ....[17]....
        /*007c*/ 	.word	0x00001ad0


	//   ....[18]....
        /*0080*/ 	.word	0x00001c90


	//   ....[19]....
        /*0084*/ 	.word	0x00001dc0


	//   ....[20]....
        /*0088*/ 	.word	0x00001f50


	//   ....[21]....
        /*008c*/ 	.word	0x00002220


	//   ....[22]....
        /*0090*/ 	.word	0x000022e0


	//   ....[23]....
        /*0094*/ 	.word	0x000024a0


	//   ....[24]....
        /*0098*/ 	.word	0x000025d0


	//   ....[25]....
        /*009c*/ 	.word	0x00002760


	//   ....[26]....
        /*00a0*/ 	.word	0x00002a30


	//   ....[27]....
        /*00a4*/ 	.word	0x00002af0


	//   ....[28]....
        /*00a8*/ 	.word	0x00002cb0


	//   ....[29]....
        /*00ac*/ 	.word	0x00002de0


	//   ....[30]....
        /*00b0*/ 	.word	0x00002f70


	//----- nvinfo : EIATTR_EXIT_INSTR_OFFSETS
	.align		4
.L_40:
        /*00b4*/ 	.byte	0x04, 0x1c
        /*00b6*/ 	.short	(.L_42 - .L_41)


	//   ....[0]....
.L_41:
        /*00b8*/ 	.word	0x00003190


	//----- nvinfo : EIATTR_CRS_STACK_SIZE
	.align		4
.L_42:
        /*00bc*/ 	.byte	0x04, 0x1e
        /*00be*/ 	.short	(.L_44 - .L_43)
.L_43:
        /*00c0*/ 	.word	0x00000000


	//----- nvinfo : EIATTR_CBANK_PARAM_SIZE
	.align		4
.L_44:
        /*00c4*/ 	.byte	0x03, 0x19
        /*00c6*/ 	.short	0x0008


	//----- nvinfo : EIATTR_PARAM_CBANK
	.align		4
        /*00c8*/ 	.byte	0x04, 0x0a
        /*00ca*/ 	.short	(.L_46 - .L_45)
	.align		4
.L_45:
        /*00cc*/ 	.word	index@(.nv.constant0._Z4testP2QP)
        /*00d0*/ 	.short	0x0380
        /*00d2*/ 	.short	0x0008


	//----- nvinfo : EIATTR_SW_WAR
	.align		4
.L_46:
        /*00d4*/ 	.byte	0x04, 0x36
        /*00d6*/ 	.short	(.L_48 - .L_47)
.L_47:
        /*00d8*/ 	.word	0x00000008
.L_48:


//--------------------- .nv.callgraph             --------------------------
	.section	.nv.callgraph,"",@"SHT_CUDA_CALLGRAPH"
	.align	4
	.sectionentsize	8
	.align		4
        /*0000*/ 	.word	0x00000000
	.align		4
        /*0004*/ 	.word	0xffffffff
	.align		4
        /*0008*/ 	.word	index@(_Z5test1Pi)
	.align		4
        /*000c*/ 	.word	index@(vprintf)
	.align		4
        /*0010*/ 	.word	index@(_Z4testP2QP)
	.align		4
        /*0014*/ 	.word	index@(vprintf)
	.align		4
        /*0018*/ 	.word	0x00000000
	.align		4
        /*001c*/ 	.word	0xfffffffe
	.align		4
        /*0020*/ 	.word	0x00000000
	.align		4
        /*0024*/ 	.word	0xfffffffd
	.align		4
        /*0028*/ 	.word	0x00000000
	.align		4
        /*002c*/ 	.word	0xfffffffc


//--------------------- .nv.constant4             --------------------------
	.section	.nv.constant4,"a",@progbits
	.align	8
	.align		8
.nv.constant4:
        /*0000*/ 	.dword	vprintf
	.align		8
        /*0008*/ 	.dword	$str
	.align		8
        /*0010*/ 	.dword	$str$1
	.align		8
        /*0018*/ 	.dword	$str$2
	.align		8
        /*0020*/ 	.dword	$str$3
	.align		8
        /*0028*/ 	.dword	$str$4
	.align		8
        /*0030*/ 	.dword	$str$5
	.align		8
        /*0038*/ 	.dword	$str$6


//--------------------- .text._Z5test1Pi          --------------------------
	.section	.text._Z5test1Pi,"ax",@progbits
	.align	128
        .global         _Z5test1Pi
        .type           _Z5test1Pi,@function
        .size           _Z5test1Pi,(.L_x_64 - _Z5test1Pi)
        .other          _Z5test1Pi,@"STO_CUDA_ENTRY STV_DEFAULT"
_Z5test1Pi:
.text._Z5test1Pi:
[----:B------:R-:W0:Y:S08]  /*0000*/  LDC R1, c[0x0][0x37c] ;  /* 0x0000df00ff017b82 */ /* 0x000e300000000800 */
[----:B------:R-:W1:Y:S01]  /*0010*/  LDC.64 R2, c[0x0][0x380] ;  /* 0x0000e000ff027b82 */ /* 0x000e620000000a00 */
[----:B------:R-:W1:Y:S01]  /*0020*/  LDCU.64 UR4, c[0x0][0x358] ;  /* 0x00006b00ff0477ac */ /* 0x000e620008000a00 */
[----:B------:R-:W-:-:S02]  /*0030*/  HFMA2 R11, -RZ, RZ, 0, 1.78813934326171875e-07 ;  /* 0x00000003ff0b7431 */ /* 0x000fc400000001ff */
[----:B------:R-:W-:Y:S01]  /*0040*/  IMAD.MOV.U32 R13, RZ, RZ, 0x4 ;  /* 0x00000004ff0d7424 */ /* 0x000fe200078e00ff */
[----:B------:R-:W-:Y:S01]  /*0050*/  MOV R15, 0x5 ;  /* 0x00000005000f7802 */ /* 0x000fe20000000f00 */
[----:B------:R-:W2:Y:S01]  /*0060*/  LDCU.64 UR6, c[0x4][0x18] ;  /* 0x01000300ff0677ac */ /* 0x000ea20008000a00 */
[----:B------:R-:W-:Y:S01]  /*0070*/  MOV R0, 0x0 ;  /* 0x0000000000007802 */ /* 0x000fe20000000f00 */
[----:B------:R-:W-:Y:S02]  /*0080*/  IMAD.MOV.U32 R7, RZ, RZ, 0x1 ;  /* 0x00000001ff077424 */ /* 0x000fe400078e00ff */
[----:B------:R-:W-:Y:S01]  /*0090*/  IMAD.MOV.U32 R5, RZ, RZ, 0x2 ;  /* 0x00000002ff057424 */ /* 0x000fe200078e00ff */
[----:B------:R3:W4:Y:S01]  /*00a0*/  LDC.64 R8, c[0x4][R0] ;  /* 0x0100000000087b82 */ /* 0x0007220000000a00 */
[----:B--2---:R-:W-:Y:S01]  /*00b0*/  IMAD.U32 R4, RZ, RZ, UR6 ;  /* 0x00000006ff047e24 */ /* 0x004fe2000f8e00ff */
[----:B-1----:R-:W-:Y:S04]  /*00c0*/  STG.E desc[UR4][R2.64+0xc], R11 ;  /* 0x00000c0b02007986 */ /* 0x002fe8000c101904 */
[----:B------:R-:W-:Y:S04]  /*00d0*/  STG.E desc[UR4][R2.64+0x10], R13 ;  /* 0x0000100d02007986 */ /* 0x000fe8000c101904 */
[----:B------:R-:W-:Y:S04]  /*00e0*/  STG.E desc[UR4][R2.64+0x14], R15 ;  /* 0x0000140f02007986 */ /* 0x000fe8000c101904 */
[----:B------:R-:W-:Y:S04]  /*00f0*/  STG.E desc[UR4][R2.64], RZ ;  /* 0x000000ff02007986 */ /* 0x000fe8000c101904 */
[----:B------:R1:W-:Y:S04]  /*0100*/  STG.E desc[UR4][R2.64+0x4], R7 ;  /* 0x0000040702007986 */ /* 0x0003e8000c101904 */
[----:B------:R2:W-:Y:S01]  /*0110*/  STG.E desc[UR4][R2.64+0x8], R5 ;  /* 0x0000080502007986 */ /* 0x0005e2000c101904 */
[----:B-1----:R-:W-:-:S02]  /*0120*/  CS2R R6, SRZ ;  /* 0x0000000000067805 */ /* 0x002fc4000001ff00 */
[----:B0-234-:R-:W-:-:S07]  /*0130*/  MOV R5, UR7 ;  /* 0x0000000700057c02 */ /* 0x01dfce0008000f00 */
[----:B------:R-:W-:-:S07]  /*0140*/  LEPC R20, `(.L_x_0) ;  /* 0x000000001014794e */ /* 0x000fce0000000000 */
[----:B------:R-:W-:Y:S05]  /*0150*/  CALL.ABS.NOINC R8 ;  /* 0x0000000008007343 */ /* 0x000fea0003c00000 */
.L_x_0:
[----:B------:R-:W-:Y:S05]  /*0160*/  EXIT ;  /* 0x000000000000794d */ /* 0x000fea0003800000 */
.L_x_1:
[----:B------:R-:W-:-:S00]  /*0170*/  BRA `(.L_x_1) ;  /* 0xfffffffc00fc7947 */ /* 0x000fc0000383ffff */
[----:B------:R-:W-:-:S00]  /*0180*/  NOP ;  /* 0x0000000000007918 */ /* 0x000fc00000000000 */
[----:B------:R-:W-:-:S00]  /*0190*/  NOP ;  /* 0x0000000000007918 */ /* 0x000fc00000000000 */
[----:B------:R-:W-:-:S00]  /*01a0*/  NOP ;  /* 0x0000000000007918 */ /* 0x000fc00000000000 */
[----:B------:R-:W-:-:S00]  /*01b0*/  NOP ;  /* 0x0000000000007918 */ /* 0x000fc00000000000 */
[----:B------:R-:W-:-:S00]  /*01c0*/  NOP ;  /* 0x0000000000007918 */ /* 0x000fc00000000000 */
[----:B------:R-:W-:-:S00]  /*01d0*/  NOP ;  /* 0x0000000000007918 */ /* 0x000fc00000000000 */
[----:B------:R-:W-:-:S00]  /*01e0*/  NOP ;  /* 0x0000000000007918 */ /* 0x000fc00000000000 */
[----:B------:R-:W-:-:S00]  /*01f0*/  NOP ;  /* 0x0000000000007918 */ /* 0x000fc00000000000 */
.L_x_64:


//--------------------- .text._Z4testP2QP         --------------------------
	.section	.text._Z4testP2QP,"ax",@progbits
	.align	128
        .global         _Z4testP2QP
        .type           _Z4testP2QP,@function
        .size           _Z4testP2QP,(.L_x_65 - _Z4testP2QP)
        .other          _Z4testP2QP,@"STO_CUDA_ENTRY STV_DEFAULT"
_Z4testP2QP:
.text._Z4testP2QP:
[----:B------:R-:W0:Y:S01]  /*0000*/  LDC R1, c[0x0][0x37c] ;  /* 0x0000df00ff017b82 */ /* 0x000e220000000800 */
[----:B------:R-:W1:Y:S01]  /*0010*/  S2R R22, SR_TID.X ;  /* 0x0000000000167919 */ /* 0x000e620000002100 */
[----:B------:R-:W2:Y:S01]  /*0020*/  LDCU UR4, c[0x0][0x2f8] ;  /* 0x00005f00ff0477ac */ /* 0x000ea20008000800 */
[----:B0-----:R-:W-:Y:S01]  /*0030*/  VIADD R1, R1, 0xfffffff0 ;  /* 0xfffffff001017836 */ /* 0x001fe20000000000 */
[----:B------:R-:W-:Y:S01]  /*0040*/  BSSY.RECONVERGENT B6, `(.L_x_2) ;  /* 0x000000f000067945 */ /* 0x000fe20003800200 */
[----:B------:R-:W0:Y:S01]  /*0050*/  LDCU UR5, c[0x0][0x2fc] ;  /* 0x00005f80ff0577ac */ /* 0x000e220008000800 */
[----:B------:R-:W3:Y:S02]  /*0060*/  LDCU.64 UR36, c[0x0][0x358] ;  /* 0x00006b00ff2477ac */ /* 0x000ee40008000a00 */
[----:B--2---:R-:W-:-:S05]  /*0070*/  IADD3 R18, P1, PT, R1, UR4, RZ ;  /* 0x0000000401127c10 */ /* 0x004fca000ff3e0ff */
[----:B0-----:R-:W-:Y:S01]  /*0080*/  IMAD.X R17, RZ, RZ, UR5, P1 ;  /* 0x00000005ff117e24 */ /* 0x001fe200088e06ff */
[----:B-1----:R-:W-:-:S13]  /*0090*/  ISETP.NE.AND P0, PT, R22, RZ, PT ;  /* 0x000000ff1600720c */ /* 0x002fda0003f05270 */
[----:B---3--:R-:W-:Y:S05]  /*00a0*/  @P0 BRA `(.L_x_3) ;  /* 0x0000000000200947 */ /* 0x008fea0003800000 */
[----:B------:R-:W-:Y:S01]  /*00b0*/  MOV R0, 0x0 ;  /* 0x0000000000007802 */ /* 0x000fe20000000f00 */
[----:B------:R-:W0:Y:S01]  /*00c0*/  LDCU.64 UR4, c[0x4][0x8] ;  /* 0x01000100ff0477ac */ /* 0x000e220008000a00 */
[----:B------:R-:W-:Y:S02]  /*00d0*/  CS2R R6, SRZ ;  /* 0x0000000000067805 */ /* 0x000fe4000001ff00 */
[----:B------:R1:W2:Y:S01]  /*00e0*/  LDC.64 R2, c[0x4][R0] ;  /* 0x0100000000027b82 */ /* 0x0002a20000000a00 */
[----:B0-----:R-:W-:Y:S02]  /*00f0*/  IMAD.U32 R4, RZ, RZ, UR4 ;  /* 0x00000004ff047e24 */ /* 0x001fe4000f8e00ff */
[----:B-1----:R-:W-:-:S07]  /*0100*/  IMAD.U32 R5, RZ, RZ, UR5 ;  /* 0x00000005ff057e24 */ /* 0x002fce000f8e00ff */
[----:B------:R-:W-:-:S07]  /*0110*/  LEPC R20, `(.L_x_3) ;  /* 0x000000001014794e */ /* 0x000fce0000000000 */
[----:B--2---:R-:W-:Y:S05]  /*0120*/  CALL.ABS.NOINC R2 ;  /* 0x0000000002007343 */ /* 0x004fea0003c00000 */
.L_x_3:
[----:B------:R-:W-:Y:S05]  /*0130*/  BSYNC.RECONVERGENT B6 ;  /* 0x0000000000067941 */ /* 0x000fea0003800200 */
.L_x_2:
[----:B------:R-:W-:Y:S01]  /*0140*/  ISETP.NE.AND P0, PT, R22, RZ, PT ;  /* 0x000000ff1600720c */ /* 0x000fe20003f05270 */
[----:B------:R-:W-:Y:S05]  /*0150*/  YIELD ;  /* 0x0000000000007946 */ /* 0x000fea0003800000 */
[----:B------:R-:W-:Y:S07]  /*0160*/  BSSY.RECONVERGENT B6, `(.L_x_4) ;  /* 0x0000016000067945 */ /* 0x000fee0003800200 */
[----:B------:R-:W-:Y:S05]  /*0170*/  @P0 BRA `(.L_x_5) ;  /* 0x0000000000500947 */ /* 0x000fea0003800000 */
[----:B------:R-:W-:Y:S01]  /*0180*/  MOV R16, 0x0 ;  /* 0x0000000000107802 */ /* 0x000fe20000000f00 */
[----:B------:R-:W0:Y:S01]  /*0190*/  LDCU.64 UR4, c[0x4][0x20] ;  /* 0x01000400ff0477ac */ /* 0x000e220008000a00 */
[----:B------:R-:W-:Y:S02]  /*01a0*/  CS2R R6, SRZ ;  /* 0x0000000000067805 */ /* 0x000fe4000001ff00 */
[----:B------:R1:W2:Y:S01]  /*01b0*/  LDC.64 R2, c[0x4][R16] ;  /* 0x0100000010027b82 */ /* 0x0002a20000000a00 */
[----:B0-----:R-:W-:Y:S01]  /*01c0*/  IMAD.U32 R4, RZ, RZ, UR4 ;  /* 0x00000004ff047e24 */ /* 0x001fe2000f8e00ff */
[----:B-1----:R-:W-:-:S07]  /*01d0*/  MOV R5, UR5 ;  /* 0x0000000500057c02 */ /* 0x002fce0008000f00 */
[----:B------:R-:W-:-:S07]  /*01e0*/  LEPC R20, `(.L_x_6) ;  /* 0x000000001014794e */ /* 0x000fce0000000000 */
[----:B--2---:R-:W-:Y:S05]  /*01f0*/  CALL.ABS.NOINC R2 ;  /* 0x0000000002007343 */ /* 0x004fea0003c00000 */
.L_x_6:
[----:B------:R-:W0:Y:S01]  /*0200*/  LDC.64 R8, c[0x0][0x380] ;  /* 0x0000e000ff087b82 */ /* 0x000e220000000a00 */
[----:B------:R-:W1:Y:S01]  /*0210*/  LDCU.64 UR4, c[0x4][0x28] ;  /* 0x01000500ff0477ac */ /* 0x000e620008000a00 */
[----:B0-----:R-:W2:Y:S04]  /*0220*/  LDG.E.STRONG.SYS R2, desc[UR36][R8.64+0x8] ;  /* 0x0000082408027981 */ /* 0x001ea8000c1f5900 */
[----:B------:R-:W2:Y:S02]  /*0230*/  LDG.E.STRONG.SYS R3, desc[UR36][R8.64+0x4] ;  /* 0x0000042408037981 */ /* 0x000ea4000c1f5900 */
[----:B------:R0:W3:Y:S01]  /*0240*/  LDC.64 R10, c[0x4][R16] ;  /* 0x01000000100a7b82 */ /* 0x0000e20000000a00 */
[----:B-1----:R-:W-:Y:S02]  /*0250*/  IMAD.U32 R4, RZ, RZ, UR4 ;  /* 0x00000004ff047e24 */ /* 0x002fe4000f8e00ff */
[----:B------:R-:W-:-:S02]  /*0260*/  IMAD.U32 R5, RZ, RZ, UR5 ;  /* 0x00000005ff057e24 */ /* 0x000fc4000f8e00ff */
[----:B------:R-:W-:Y:S02]  /*0270*/  IMAD.MOV.U32 R6, RZ, RZ, R18 ;  /* 0x000000ffff067224 */ /* 0x000fe400078e0012 */
[----:B------:R-:W-:Y:S01]  /*0280*/  IMAD.MOV.U32 R7, RZ, RZ, R17 ;  /* 0x000000ffff077224 */ /* 0x000fe200078e0011 */
[----:B--23--:R0:W-:Y:S06]  /*0290*/  STL.64 [R1], R2 ;  /* 0x0000000201007387 */ /* 0x00c1ec0000100a00 */
[----:B------:R-:W-:-:S07]  /*02a0*/  LEPC R20, `(.L_x_5) ;  /* 0x000000001014794e */ /* 0x000fce0000000000 */
[----:B0-----:R-:W-:Y:S05]  /*02b0*/  CALL.ABS.NOINC R10 ;  /* 0x000000000a007343 */ /* 0x001fea0003c00000 */
.L_x_5:
[----:B------:R-:W-:Y:S05]  /*02c0*/  BSYNC.RECONVERGENT B6 ;  /* 0x0000000000067941 */ /* 0x000fea0003800200 */
.L_x_4:
[----:B------:R-:W0:Y:S02]  /*02d0*/  LDC.64 R12, c[0x0][0x380] ;  /* 0x0000e000ff0c7b82 */ /* 0x000e240000000a00 */
[----:B0-----:R-:W2:Y:S04]  /*02e0*/  LDG.E.STRONG.SYS R0, desc[UR36][R12.64+0x8] ;  /* 0x000008240c007981 */ /* 0x001ea8000c1f5900 */
[----:B------:R-:W2:Y:S02]  /*02f0*/  LDG.E.STRONG.SYS R3, desc[UR36][R12.64+0x4] ;  /* 0x000004240c037981 */ /* 0x000ea4000c1f5900 */
[----:B--2---:R-:W-:-:S13]  /*0300*/  ISETP.GE.AND P0, PT, R0, R3, PT ;  /* 0x000000030000720c */ /* 0x004fda0003f06270 */
[----:B------:R-:W-:Y:S05]  /*0310*/  @P0 BRA `(.L_x_2) ;  /* 0xfffffffc00880947 */ /* 0x000fea000383ffff */
[----:B------:R-:W-:Y:S05]  /*0320*/  WARPSYNC.ALL ;  /* 0x0000000000007948 */ /* 0x000fea0003800000 */
[----:B------:R-:W-:Y:S01]  /*0330*/  ISETP.NE.AND P0, PT, R22, RZ, PT ;  /* 0x000000ff1600720c */ /* 0x000fe20003f05270 */
[----:B------:R-:W-:Y:S01]  /*0340*/  BAR.SYNC.DEFER_BLOCKING 0x0 ;  /* 0x0000000000007b1d */ /* 0x000fe20000010000 */
[----:B------:R-:W-:-:S04]  /*0350*/  IADD3 R16, P1, PT, R18, 0x8, RZ ;  /* 0x0000000812107810 */ /* 0x000fc80007f3e0ff */
[----:B------:R-:W-:Y:S01]  /*0360*/  IADD3.X R2, PT, PT, RZ, R17, RZ, P1, !PT ;  /* 0x00000011ff027210 */ /* 0x000fe20000ffe4ff */
[----:B------:R-:W-:Y:S06]  /*0370*/  BSSY.RECONVERGENT B6, `(.L_x_7) ;  /* 0x0000025000067945 */ /* 0x000fec0003800200 */
[----:B------:R-:W-:Y:S05]  /*0380*/  @P0 BRA `(.L_x_8) ;  /* 0x00000000008c0947 */ /* 0x000fea0003800000 */
[----:B------:R-:W2:Y:S01]  /*0390*/  LDG.E.STRONG.SYS R0, desc[UR36][R12.64] ;  /* 0x000000240c007981 */ /* 0x000ea2000c1f5900 */
[----:B------:R-:W-:Y:S01]  /*03a0*/  MOV R19, 0x0 ;  /* 0x0000000000137802 */ /* 0x000fe20000000f00 */
[----:B------:R-:W0:Y:S01]  /*03b0*/  LDCU.64 UR4, c[0x4][0x30] ;  /* 0x01000600ff0477ac */ /* 0x000e220008000a00 */
[----:B--2---:R-:W-:-:S05]  /*03c0*/  VIADD R0, R0, 0x1 ;  /* 0x0000000100007836 */ /* 0x004fca0000000000 */
[----:B------:R1:W-:Y:S04]  /*03d0*/  STG.E.STRONG.SYS desc[UR36][R12.64], R0 ;  /* 0x000000000c007986 */ /* 0x0003e8000c115924 */
[----:B------:R-:W2:Y:S02]  /*03e0*/  LDG.E.STRONG.SYS R3, desc[UR36][R12.64+0x8] ;  /* 0x000008240c037981 */ /* 0x000ea4000c1f5900 */
[----:B--2---:R-:W-:-:S05]  /*03f0*/  VIADD R3, R3, 0x1 ;  /* 0x0000000103037836 */ /* 0x004fca0000000000 */
[----:B------:R1:W-:Y:S04]  /*0400*/  STG.E.STRONG.SYS desc[UR36][R12.64+0x8], R3 ;  /* 0x000008030c007986 */ /* 0x0003e8000c115924 */
[----:B------:R-:W2:Y:S01]  /*0410*/  LDG.E.STRONG.SYS R10, desc[UR36][R12.64] ;  /* 0x000000240c0a7981 */ /* 0x000ea2000c1f5900 */
[----:B------:R1:W3:Y:S01]  /*0420*/  LDC.64 R8, c[0x4][R19] ;  /* 0x0100000013087b82 */ /* 0x0002e20000000a00 */
[----:B0-----:R-:W-:Y:S01]  /*0430*/  IMAD.U32 R4, RZ, RZ, UR4 ;  /* 0x00000004ff047e24 */ /* 0x001fe2000f8e00ff */
[----:B------:R-:W-:Y:S01]  /*0440*/  MOV R6, R18 ;  /* 0x0000001200067202 */ /* 0x000fe20000000f00 */
[----:B------:R-:W-:Y:S02]  /*0450*/  IMAD.U32 R5, RZ, RZ, UR5 ;  /* 0x00000005ff057e24 */ /* 0x000fe4000f8e00ff */
[----:B------:R-:W-:Y:S01]  /*0460*/  IMAD.MOV.U32 R7, RZ, RZ, R17 ;  /* 0x000000ffff077224 */ /* 0x000fe200078e0011 */
[----:B--23--:R1:W-:Y:S06]  /*0470*/  STL [R1], R10 ;  /* 0x0000000a01007387 */ /* 0x00c3ec0000100800 */
[----:B------:R-:W-:-:S07]  /*0480*/  LEPC R20, `(.L_x_9) ;  /* 0x000000001014794e */ /* 0x000fce0000000000 */
[----:B-1----:R-:W-:Y:S05]  /*0490*/  CALL.ABS.NOINC R8 ;  /* 0x0000000008007343 */ /* 0x002fea0003c00000 */
.L_x_9:
[----:B------:R0:W1:Y:S01]  /*04a0*/  LDC.64 R8, c[0x4][R19] ;  /* 0x0100000013087b82 */ /* 0x0000620000000a00 */
[----:B------:R-:W2:Y:S01]  /*04b0*/  LDCU.64 UR4, c[0x4][0x10] ;  /* 0x01000200ff0477ac */ /* 0x000ea20008000a00 */
[----:B------:R-:W-:Y:S01]  /*04c0*/  @!PT LDS RZ, [RZ] ;  /* 0x00000000fffff984 */ /* 0x000fe20000000800 */
[----:B------:R-:W-:Y:S01]  /*04d0*/  @!PT LDS RZ, [RZ] ;  /* 0x00000000fffff984 */ /* 0x000fe20000000800 */
[----:B------:R-:W-:Y:S01]  /*04e0*/  @!PT LDS RZ, [RZ] ;  /* 0x00000000fffff984 */ /* 0x000fe20000000800 */
[----:B------:R-:W-:Y:S01]  /*04f0*/  @!PT LDS RZ, [RZ] ;  /* 0x00000000fffff984 */ /* 0x000fe20000000800 */
[----:B------:R-:W-:-:S00]  /*0500*/  MEMBAR.ALL.CTA ;  /* 0x0000000000007992 */ /* 0x000fc00000008000 */
[----:B------:R-:W-:Y:S06]  /*0510*/  MEMBAR.SC.SYS ;  /* 0x0000000000007992 */ /* 0x000fec0000003000 */
[----:B------:R-:W-:-:S00]  /*0520*/  ERRBAR ;  /* 0x00000000000079ab */ /* 0x000fc00000000000 */
[----:B------:R-:W-:Y:S06]  /*0530*/  CGAERRBAR ;  /* 0x00000000000075ab */ /* 0x000fec0000000000 */
[----:B------:R-:W-:Y:S04]  /*0540*/  CCTL.IVALL ;  /* 0x00000000ff00798f */ /* 0x000fe80002000000 */
[----:B------:R0:W-:Y:S01]  /*0550*/  STL [R1+0x8], RZ ;  /* 0x000008ff01007387 */ /* 0x0001e20000100800 */
[----:B--2---:R-:W-:Y:S01]  /*0560*/  IMAD.U32 R4, RZ, RZ, UR4 ;  /* 0x00000004ff047e24 */ /* 0x004fe2000f8e00ff */
[----:B------:R-:W-:Y:S01]  /*0570*/  MOV R7, R2 ;  /* 0x0000000200077202 */ /* 0x000fe20000000f00 */
[----:B------:R-:W-:-:S02]  /*0580*/  IMAD.U32 R5, RZ, RZ, UR5 ;  /* 0x00000005ff057e24 */ /* 0x000fc4000f8e00ff */
[----:B------:R-:W-:-:S07]  /*0590*/  IMAD.MOV.U32 R6, RZ, RZ, R16 ;  /* 0x000000ffff067224 */ /* 0x000fce00078e0010 */
[----:B------:R-:W-:-:S07]  /*05a0*/  LEPC R20, `(.L_x_8) ;  /* 0x000000001014794e */ /* 0x000fce0000000000 */
[----:B01----:R-:W-:Y:S05]  /*05b0*/  CALL.ABS.NOINC R8 ;  /* 0x0000000008007343 */ /* 0x003fea0003c00000 */
.L_x_8:
[----:B------:R-:W-:Y:S05]  /*05c0*/  BSYNC.RECONVERGENT B6 ;  /* 0x0000000000067941 */ /* 0x000fea0003800200 */
.L_x_7:
[----:B0-----:R-:W0:Y:S02]  /*05d0*/  LDC.64 R6, c[0x0][0x380] ;  /* 0x0000e000ff067b82 */ /* 0x001e240000000a00 */
[----:B0-----:R-:W2:Y:S04]  /*05e0*/  LDG.E.STRONG.SYS R19, desc[UR36][R6.64+0x2814] ;  /* 0x0028142406137981 */ /* 0x001ea8000c1f5900 */
[----:B------:R-:W2:Y:S01]  /*05f0*/  LDG.E.STRONG.SYS R24, desc[UR36][R6.64+0x2810] ;  /* 0x0028102406187981 */ /* 0x000ea2000c1f5900 */
[----:B------:R-:W-:Y:S05]  /*0600*/  YIELD ;  /* 0x0000000000007946 */ /* 0x000fea0003800000 */
[----:B------:R-:W-:Y:S01]  /*0610*/  BSSY.RECONVERGENT B6, `(.L_x_10) ;  /* 0x000002e000067945 */ /* 0x000fe20003800200 */
[----:B--2---:R-:W-:-:S04]  /*0620*/  ISETP.GE.AND P0, PT, R19, R24, PT ;  /* 0x000000181300720c */ /* 0x004fc80003f06270 */
[----:B------:R-:W-:-:S13]  /*0630*/  ISETP.NE.OR P0, PT, R22, RZ, P0 ;  /* 0x000000ff1600720c */ /* 0x000fda0000705670 */
[----:B------:R-:W-:Y:S05]  /*0640*/  @P0 BRA `(.L_x_11) ;  /* 0x0000000000a80947 */ /* 0x000fea0003800000 */
[----:B------:R-:W2:Y:S01]  /*0650*/  LDG.E.STRONG.SYS R10, desc[UR36][R6.64+0x2810] ;  /* 0x00281024060a7981 */ /* 0x000ea2000c1f5900 */
[----:B------:R-:W-:Y:S01]  /*0660*/  MOV R8, 0x0 ;  /* 0x0000000000087802 */ /* 0x000fe20000000f00 */
[----:B------:R-:W0:Y:S02]  /*0670*/  LDCU.64 UR4, c[0x4][0x38] ;  /* 0x01000700ff0477ac */ /* 0x000e240008000a00 */
[----:B------:R1:W3:Y:S03]  /*0680*/  LDG.E.STRONG.SYS R11, desc[UR36][R6.64+0x2814] ;  /* 0x00281424060b7981 */ /* 0x0002e6000c1f5900 */
[----:B------:R-:W4:Y:S01]  /*0690*/  LDC.64 R8, c[0x4][R8] ;  /* 0x0100000008087b82 */ /* 0x000f220000000a00 */
[----:B-1----:R-:W-:Y:S02]  /*06a0*/  IMAD.MOV.U32 R6, RZ, RZ, R18 ;  /* 0x000000ffff067224 */ /* 0x002fe400078e0012 */
[----:B------:R-:W-:-:S02]  /*06b0*/  IMAD.MOV.U32 R7, RZ, RZ, R17 ;  /* 0x000000ffff077224 */ /* 0x000fc400078e0011 */
[----:B0-----:R-:W-:Y:S02]  /*06c0*/  IMAD.U32 R4, RZ, RZ, UR4 ;  /* 0x00000004ff047e24 */ /* 0x001fe4000f8e00ff */
[----:B------:R-:W-:Y:S02]  /*06d0*/  IMAD.U32 R5, RZ, RZ, UR5 ;  /* 0x00000005ff057e24 */ /* 0x000fe4000f8e00ff */
[----:B---3--:R-:W-:-:S05]  /*06e0*/  IMAD.HI R0, R11, 0x66666667, RZ ;  /* 0x666666670b007827 */ /* 0x008fca00078e02ff */
[----:B------:R-:W-:-:S04]  /*06f0*/  SHF.R.U32.HI R3, RZ, 0x1f, R0 ;  /* 0x0000001fff037819 */ /* 0x000fc80000011600 */
[----:B------:R-:W-:-:S05]  /*0700*/  LEA.HI.SX32 R0, R0, R3, 0x1e ;  /* 0x0000000300007211 */ /* 0x000fca00078ff2ff */
[----:B------:R-:W-:-:S05]  /*0710*/  IMAD R11, R0, -0xa, R11 ;  /* 0xfffffff6000b7824 */ /* 0x000fca00078e020b */
[----:B--2-4-:R0:W-:Y:S02]  /*0720*/  STL.64 [R1], R10 ;  /* 0x0000000a01007387 */ /* 0x0141e40000100a00 */
[----:B------:R-:W-:-:S07]  /*0730*/  LEPC R20, `(.L_x_12) ;  /* 0x000000001014794e */ /* 0x000fce0000000000 */
[----:B0-----:R-:W-:Y:S05]  /*0740*/  CALL.ABS.NOINC R8 ;  /* 0x0000000008007343 */ /* 0x001fea0003c00000 */
.L_x_12:
[----:B------:R-:W0:Y:S08]  /*0750*/  LDC.64 R4, c[0x0][0x380] ;  /* 0x0000e000ff047b82 */ /* 0x000e300000000a00 */
[----:B------:R-:W1:Y:S01]  /*0760*/  LDC.64 R6, c[0x0][0x380] ;  /* 0x0000e000ff067b82 */ /* 0x000e620000000a00 */
[----:B0-----:R-:W2:Y:S02]  /*0770*/  LDG.E.STRONG.SYS R0, desc[UR36][R4.64+0x2814] ;  /* 0x0028142404007981 */ /* 0x001ea4000c1f5900 */
[----:B--2---:R-:W-:-:S05]  /*0780*/  IMAD.HI R3, R0, 0x66666667, RZ ;  /* 0x6666666700037827 */ /* 0x004fca00078e02ff */
[----:B------:R-:W-:-:S04]  /*0790*/  SHF.R.U32.HI R8, RZ, 0x1f, R3 ;  /* 0x0000001fff087819 */ /* 0x000fc80000011603 */
[----:B------:R-:W-:-:S05]  /*07a0*/  LEA.HI.SX32 R3, R3, R8, 0x1e ;  /* 0x0000000803037211 */ /* 0x000fca00078ff2ff */
[----:B------:R-:W-:-:S04]  /*07b0*/  IMAD R3, R3, -0xa, R0 ;  /* 0xfffffff603037824 */ /* 0x000fc800078e0200 */
[----:B-1----:R-:W-:-:S05]  /*07c0*/  IMAD.WIDE R6, R3, 0x8, R6 ;  /* 0x0000000803067825 */ /* 0x002fca00078e0206 */
[----:B------:R0:W-:Y:S01]  /*07d0*/  STG.E.64 desc[UR36][R6.64+0x2820], RZ ;  /* 0x002820ff06007986 */ /* 0x0001e2000c101b24 */
        /* <DEDUP_REMOVED lines=9> */
[----:B------:R-:W2:Y:S02]  /*0870*/  LDG.E.STRONG.SYS R0, desc[UR36][R4.64+0x2814] ;  /* 0x0028142404007981 */ /* 0x000ea4000c1f5900 */
[----:B--2---:R-:W-:-:S05]  /*0880*/  IADD3 R3, PT, PT, R0, 0x1, RZ ;  /* 0x0000000100037810 */ /* 0x004fca0007ffe0ff */
[----:B------:R0:W-:Y:S01]  /*0890*/  STG.E.STRONG.SYS desc[UR36][R4.64+0x2814], R3 ;  /* 0x0028140304007986 */ /* 0x0001e2000c115924 */
[----:B------:R-:W-:-:S00]  /*08a0*/  MEMBAR.ALL.CTA ;  /* 0x0000000000007992 */ /* 0x000fc00000008000 */
[----:B------:R-:W-:Y:S06]  /*08b0*/  MEMBAR.SC.SYS ;  /* 0x0000000000007992 */ /* 0x000fec0000003000 */
[----:B------:R-:W-:-:S00]  /*08c0*/  ERRBAR ;  /* 0x00000000000079ab */ /* 0x000fc00000000000 */
[----:B------:R-:W-:Y:S06]  /*08d0*/  CGAERRBAR ;  /* 0x00000000000075ab */ /* 0x000fec0000000000 */
[----:B------:R-:W-:Y:S01]  /*08e0*/  CCTL.IVALL ;  /* 0x00000000ff00798f */ /* 0x000fe20002000000 */
.L_x_11:
[----:B------:R-:W-:Y:S05]  /*08f0*/  BSYNC.RECONVERGENT B6 ;  /* 0x0000000000067941 */ /* 0x000fea0003800200 */
.L_x_10:
[----:B------:R-:W-:-:S13]  /*0900*/  ISETP.GE.AND P0, PT, R19, R24, PT ;  /* 0x000000181300720c */ /* 0x000fda0003f06270 */
[----:B------:R-:W-:Y:S05]  /*0910*/  @P0 BRA `(.L_x_7) ;  /* 0xfffffffc002c0947 */ /* 0x000fea000383ffff */
[----:B------:R-:W-:Y:S05]  /*0920*/  WARPSYNC.ALL ;  /* 0x0000000000007948 */ /* 0x000fea0003800000 */
[----:B------:R-:W-:Y:S06]  /*0930*/  BAR.SYNC.DEFER_BLOCKING 0x0 ;  /* 0x0000000000007b1d */ /* 0x000fec0000010000 */
.L_x_16:
[----:B------:R-:W-:Y:S01]  /*0940*/  ISETP.NE.AND P0, PT, R22, RZ, PT ;  /* 0x000000ff1600720c */ /* 0x000fe20003f05270 */
[----:B------:R-:W-:Y:S05]  /*0950*/  YIELD ;  /* 0x0000000000007946 */ /* 0x000fea0003800000 */
[----:B------:R-:W-:Y:S07]  /*0960*/  BSSY.RECONVERGENT B6, `(.L_x_13) ;  /* 0x0000016000067945 */ /* 0x000fee0003800200 */
[----:B------:R-:W-:Y:S05]  /*0970*/  @P0 BRA `(.L_x_14) ;  /* 0x0000000000500947 */ /* 0x000fea0003800000 */
[----:B------:R-:W-:Y:S01]  /*0980*/  MOV R19, 0x0 ;  /* 0x0000000000137802 */ /* 0x000fe20000000f00 */
[----:B------:R-:W1:Y:S01]  /*0990*/  LDCU.64 UR4, c[0x4][0x20] ;  /* 0x01000400ff0477ac */ /* 0x000e620008000a00 */
[----:B0-----:R-:W-:Y:S02]  /*09a0*/  CS2R R6, SRZ ;  /* 0x0000000000067805 */ /* 0x001fe4000001ff00 */
[----:B------:R0:W2:Y:S01]  /*09b0*/  LDC.64 R8, c[0x4][R19] ;  /* 0x0100000013087b82 */ /* 0x0000a20000000a00 */
[----:B-1----:R-:W-:Y:S02]  /*09c0*/  IMAD.U32 R4, RZ, RZ, UR4 ;  /* 0x00000004ff047e24 */ /* 0x002fe4000f8e00ff */
[----:B0-----:R-:W-:-:S07]  /*09d0*/  IMAD.U32 R5, RZ, RZ, UR5 ;  /* 0x00000005ff057e24 */ /* 0x001fce000f8e00ff */
[----:B------:R-:W-:-:S07]  /*09e0*/  LEPC R20, `(.L_x_15) ;  /* 0x000000001014794e */ /* 0x000fce0000000000 */
[----:B--2---:R-:W-:Y:S05]  /*09f0*/  CALL.ABS.NOINC R8 ;  /* 0x0000000008007343 */ /* 0x004fea0003c00000 */
.L_x_15:
[----:B------:R-:W0:Y:S01]  /*0a00*/  LDC.64 R10, c[0x0][0x380] ;  /* 0x0000e000ff0a7b82 */ /* 0x000e220000000a00 */
[----:B------:R-:W1:Y:S01]  /*0a10*/  LDCU.64 UR4, c[0x4][0x28] ;  /* 0x01000500ff0477ac */ /* 0x000e620008000a00 */
[----:B0-----:R-:W2:Y:S04]  /*0a20*/  LDG.E.STRONG.SYS R8, desc[UR36][R10.64+0x8] ;  /* 0x000008240a087981 */ /* 0x001ea8000c1f5900 */
[----:B------:R-:W2:Y:S02]  /*0a30*/  LDG.E.STRONG.SYS R9, desc[UR36][R10.64+0x4] ;  /* 0x000004240a097981 */ /* 0x000ea4000c1f5900 */
[----:B------:R0:W3:Y:S01]  /*0a40*/  LDC.64 R12, c[0x4][R19] ;  /* 0x01000000130c7b82 */ /* 0x0000e20000000a00 */
[----:B-1----:R-:W-:Y:S01]  /*0a50*/  IMAD.U32 R4, RZ, RZ, UR4 ;  /* 0x00000004ff047e24 */ /* 0x002fe2000f8e00ff */
[----:B------:R-:W-:Y:S01]  /*0a60*/  MOV R6, R18 ;  /* 0x0000001200067202 */ /* 0x000fe20000000f00 */
[----:B------:R-:W-:-:S02]  /*0a70*/  IMAD.U32 R5, RZ, RZ, UR5 ;  /* 0x00000005ff057e24 */ /* 0x000fc4000f8e00ff */
[----:B------:R-:W-:Y:S01]  /*0a80*/  IMAD.MOV.U32 R7, RZ, RZ, R17 ;  /* 0x000000ffff077224 */ /* 0x000fe200078e0011 */
[----:B--23--:R0:W-:Y:S06]  /*0a90*/  STL.64 [R1], R8 ;  /* 0x0000000801007387 */ /* 0x00c1ec0000100a00 */
[----:B------:R-:W-:-:S07]  /*0aa0*/  LEPC R20, `(.L_x_14) ;  /* 0x000000001014794e */ /* 0x000fce0000000000 */
[----:B0-----:R-:W-:Y:S05]  /*0ab0*/  CALL.ABS.NOINC R12 ;  /* 0x000000000c007343 */ /* 0x001fea0003c00000 */
.L_x_14:
[----:B------:R-:W-:Y:S05]  /*0ac0*/  BSYNC.RECONVERGENT B6 ;  /* 0x0000000000067941 */ /* 0x000fea0003800200 */
.L_x_13:
[----:B------:R-:W1:Y:S02]  /*0ad0*/  LDC.64 R12, c[0x0][0x380] ;  /* 0x0000e000ff0c7b82 */ /* 0x000e640000000a00 */
[----:B-1----:R-:W2:Y:S04]  /*0ae0*/  LDG.E.STRONG.SYS R0, desc[UR36][R12.64+0x8] ;  /* 0x000008240c007981 */ /* 0x002ea8000c1f5900 */
[----:B0-----:R-:W2:Y:S02]  /*0af0*/  LDG.E.STRONG.SYS R3, desc[UR36][R12.64+0x4] ;  /* 0x000004240c037981 */ /* 0x001ea4000c1f5900 */
[----:B--2---:R-:W-:-:S13]  /*0b00*/  ISETP.GE.AND P0, PT, R0, R3, PT ;  /* 0x000000030000720c */ /* 0x004fda0003f06270 */
[----:B------:R-:W-:Y:S05]  /*0b10*/  @P0 BRA `(.L_x_16) ;  /* 0xfffffffc00880947 */ /* 0x000fea000383ffff */
[----:B------:R-:W-:Y:S01]  /*0b20*/  ISETP.NE.AND P0, PT, R22, RZ, PT ;  /* 0x000000ff1600720c */ /* 0x000fe20003f05270 */
[----:B------:R-:W-:Y:S05]  /*0b30*/  WARPSYNC.ALL ;  /* 0x0000000000007948 */ /* 0x000fea0003800000 */
[----:B------:R-:W-:Y:S06]  /*0b40*/  BAR.SYNC.DEFER_BLOCKING 0x0 ;  /* 0x0000000000007b1d */ /* 0x000fec0000010000 */
[----:B------:R-:W-:Y:S04]  /*0b50*/  BSSY.RECONVERGENT B6, `(.L_x_17) ;  /* 0x0000026000067945 */ /* 0x000fe80003800200 */
        /* <DEDUP_REMOVED lines=12> */
[----:B------:R-:W-:Y:S01]  /*0c20*/  MOV R5, UR5 ;  /* 0x0000000500057c02 */ /* 0x000fe20008000f00 */
[----:B------:R-:W-:Y:S02]  /*0c30*/  IMAD.MOV.U32 R6, RZ, RZ, R18 ;  /* 0x000000ffff067224 */ /* 0x000fe400078e0012 */
[----:B------:R-:W-:Y:S01]  /*0c40*/  IMAD.MOV.U32 R7, RZ, RZ, R17 ;  /* 0x000000ffff077224 */ /* 0x000fe200078e0011 */
[----:B--23--:R1:W-:Y:S06]  /*0c50*/  STL [R1], R10 ;  /* 0x0000000a01007387 */ /* 0x00c3ec0000100800 */
[----:B------:R-:W-:-:S07]  /*0c60*/  LEPC R20, `(.L_x_19) ;  /* 0x000000001014794e */ /* 0x000fce0000000000 */
[----:B-1----:R-:W-:Y:S05]  /*0c70*/  CALL.ABS.NOINC R8 ;  /* 0x0000000008007343 */ /* 0x002fea0003c00000 */
.L_x_19:
[----:B------:R0:W1:Y:S01]  /*0c80*/  LDC.64 R8, c[0x4][R19] ;  /* 0x0100000013087b82 */ /* 0x0000620000000a00 */
[----:B------:R-:W-:Y:S01]  /*0c90*/  IMAD.MOV.U32 R0, RZ, RZ, 0x1 ;  /* 0x00000001ff007424 */ /* 0x000fe200078e00ff */
        /* <DEDUP_REMOVED lines=10> */
[----:B------:R0:W-:Y:S01]  /*0d40*/  STL [R1+0x8], R0 ;  /* 0x0000080001007387 */ /* 0x0001e20000100800 */
[----:B--2---:R-:W-:Y:S01]  /*0d50*/  IMAD.U32 R4, RZ, RZ, UR4 ;  /* 0x00000004ff047e24 */ /* 0x004fe2000f8e00ff */
[----:B------:R-:W-:Y:S01]  /*0d60*/  MOV R5, UR5 ;  /* 0x0000000500057c02 */ /* 0x000fe20008000f00 */
[----:B------:R-:W-:-:S02]  /*0d70*/  IMAD.MOV.U32 R6, RZ, RZ, R16 ;  /* 0x000000ffff067224 */ /* 0x000fc400078e0010 */
[----:B------:R-:W-:-:S07]  /*0d80*/  IMAD.MOV.U32 R7, RZ, RZ, R2 ;  /* 0x000000ffff077224 */ /* 0x000fce00078e0002 */
[----:B------:R-:W-:-:S07]  /*0d90*/  LEPC R20, `(.L_x_18) ;  /* 0x000000001014794e */ /* 0x000fce0000000000 */
[----:B01----:R-:W-:Y:S05]  /*0da0*/  CALL.ABS.NOINC R8 ;  /* 0x0000000008007343 */ /* 0x003fea0003c00000 */
.L_x_18:
[----:B------:R-:W-:Y:S05]  /*0db0*/  BSYNC.RECONVERGENT B6 ;  /* 0x0000000000067941 */ /* 0x000fea0003800200 */
.L_x_17:
        /* <DEDUP_REMOVED lines=13> */
[----:B-1----:R-:W-:Y:S01]  /*0e90*/  MOV R6, R18 ;  /* 0x0000001200067202 */ /* 0x002fe20000000f00 */
[----:B------:R-:W-:Y:S02]  /*0ea0*/  IMAD.MOV.U32 R7, RZ, RZ, R17 ;  /* 0x000000ffff077224 */ /* 0x000fe400078e0011 */
[----:B0-----:R-:W-:-:S02]  /*0eb0*/  IMAD.U32 R4, RZ, RZ, UR4 ;  /* 0x00000004ff047e24 */ /* 0x001fc4000f8e00ff */
        /* <DEDUP_REMOVED lines=8> */
.L_x_22:
[----:B------:R-:W0:Y:S08]  /*0f40*/  LDC.64 R4, c[0x0][0x380] ;  /* 0x0000e000ff047b82 */ /* 0x000e300000000a00 */
[----:B------:R-:W1:Y:S01]  /*0f50*/  LDC.64 R6, c[0x0][0x380] ;  /* 0x0000e000ff067b82 */ /* 0x000e620000000a00 */
[----:B0-----:R-:W2:Y:S01]  /*0f60*/  LDG.E.STRONG.SYS R0, desc[UR36][R4.64+0x2814] ;  /* 0x0028142404007981 */ /* 0x001ea2000c1f5900 */
[----:B------:R-:W-:-:S02]  /*0f70*/  IMAD.MOV.U32 R9, RZ, RZ, 0x3ff00000 ;  /* 0x3ff00000ff097424 */ /* 0x000fc400078e00ff */
[----:B--2---:R-:W-:-:S05]  /*0f80*/  IMAD.HI R3, R0, 0x66666667, RZ ;  /* 0x6666666700037827 */ /* 0x004fca00078e02ff */
[----:B------:R-:W-:-:S04]  /*0f90*/  SHF.R.U32.HI R8, RZ, 0x1f, R3 ;  /* 0x0000001fff087819 */ /* 0x000fc80000011603 */
[----:B------:R-:W-:Y:S01]  /*0fa0*/  LEA.HI.SX32 R3, R3, R8, 0x1e ;  /* 0x0000000803037211 */ /* 0x000fe200078ff2ff */
[----:B------:R-:W-:-:S04]  /*0fb0*/  IMAD.MOV.U32 R8, RZ, RZ, 0x0 ;  /* 0x00000000ff087424 */ /* 0x000fc800078e00ff */
[----:B------:R-:W-:-:S04]  /*0fc0*/  IMAD R3, R3, -0xa, R0 ;  /* 0xfffffff603037824 */ /* 0x000fc800078e0200 */
[----:B-1----:R-:W-:-:S05]  /*0fd0*/  IMAD.WIDE R6, R3, 0x8, R6 ;  /* 0x0000000803067825 */ /* 0x002fca00078e0206 */
[----:B------:R0:W-:Y:S01]  /*0fe0*/  STG.E.64 desc[UR36][R6.64+0x2820], R8 ;  /* 0x0028200806007986 */ /* 0x0001e2000c101b24 */
        /* <DEDUP_REMOVED lines=10> */
[----:B--2---:R-:W-:-:S05]  /*1090*/  VIADD R3, R0, 0x1 ;  /* 0x0000000100037836 */ /* 0x004fca0000000000 */
[----:B------:R0:W-:Y:S01]  /*10a0*/  STG.E.STRONG.SYS desc[UR36][R4.64+0x2814], R3 ;  /* 0x0028140304007986 */ /* 0x0001e2000c115924 */
[----:B------:R-:W-:-:S00]  /*10b0*/  MEMBAR.ALL.CTA ;  /* 0x0000000000007992 */ /* 0x000fc00000008000 */
[----:B------:R-:W-:Y:S06]  /*10c0*/  MEMBAR.SC.SYS ;  /* 0x0000000000007992 */ /* 0x000fec0000003000 */
[----:B------:R-:W-:-:S00]  /*10d0*/  ERRBAR ;  /* 0x00000000000079ab */ /* 0x000fc00000000000 */
[----:B------:R-:W-:Y:S06]  /*10e0*/  CGAERRBAR ;  /* 0x00000000000075ab */ /* 0x000fec0000000000 */
[----:B------:R-:W-:Y:S01]  /*10f0*/  CCTL.IVALL ;  /* 0x00000000ff00798f */ /* 0x000fe20002000000 */
.L_x_21:
[----:B------:R-:W-:Y:S05]  /*1100*/  BSYNC.RECONVERGENT B6 ;  /* 0x0000000000067941 */ /* 0x000fea0003800200 */
.L_x_20:
[----:B------:R-:W-:-:S13]  /*1110*/  ISETP.GE.AND P0, PT, R19, R24, PT ;  /* 0x000000181300720c */ /* 0x000fda0003f06270 */
[----:B------:R-:W-:Y:S05]  /*1120*/  @P0 BRA `(.L_x_17) ;  /* 0xfffffffc00240947 */ /* 0x000fea000383ffff */
[----:B------:R-:W-:Y:S05]  /*1130*/  WARPSYNC.ALL ;  /* 0x0000000000007948 */ /* 0x000fea0003800000 */
[----:B------:R-:W-:Y:S06]  /*1140*/  BAR.SYNC.DEFER_BLOCKING 0x0 ;  /* 0x0000000000007b1d */ /* 0x000fec0000010000 */
.L_x_26:
        /* <DEDUP_REMOVED lines=8> */
[----:B-1----:R-:W-:Y:S01]  /*11d0*/  MOV R4, UR4 ;  /* 0x0000000400047c02 */ /* 0x002fe20008000f00 */
[----:B0-----:R-:W-:-:S07]  /*11e0*/  IMAD.U32 R5, RZ, RZ, UR5 ;  /* 0x00000005ff057e24 */ /* 0x001fce000f8e00ff */
[----:B------:R-:W-:-:S07]  /*11f0*/  LEPC R20, `(.L_x_25) ;  /* 0x000000001014794e */ /* 0x000fce0000000000 */
[----:B--2---:R-:W-:Y:S05]  /*1200*/  CALL.ABS.NOINC R8 ;  /* 0x0000000008007343 */ /* 0x004fea0003c00000 */
.L_x_25:
        /* <DEDUP_REMOVED lines=12> */
.L_x_24:
[----:B------:R-:W-:Y:S05]  /*12d0*/  BSYNC.RECONVERGENT B6 ;  /* 0x0000000000067941 */ /* 0x000fea0003800200 */
.L_x_23:
        /* <DEDUP_REMOVED lines=27> */
.L_x_29:
        /* <DEDUP_REMOVED lines=14> */
[----:B------:R-:W-:Y:S01]  /*1570*/  MOV R6, R16 ;  /* 0x0000001000067202 */ /* 0x000fe20000000f00 */
[----:B------:R-:W-:-:S02]  /*1580*/  IMAD.U32 R5, RZ, RZ, UR5 ;  /* 0x00000005ff057e24 */ /* 0x000fc4000f8e00ff */
[----:B------:R-:W-:-:S07]  /*1590*/  IMAD.MOV.U32 R7, RZ, RZ, R2 ;  /* 0x000000ffff077224 */ /* 0x000fce00078e0002 */
[----:B------:R-:W-:-:S07]  /*15a0*/  LEPC R20, `(.L_x_28) ;  /* 0x000000001014794e */ /* 0x000fce0000000000 */
[----:B01----:R-:W-:Y:S05]  /*15b0*/  CALL.ABS.NOINC R8 ;  /* 0x0000000008007343 */ /* 0x003fea0003c00000 */
.L_x_28:
[----:B------:R-:W-:Y:S05]  /*15c0*/  BSYNC.RECONVERGENT B6 ;  /* 0x0000000000067941 */ /* 0x000fea0003800200 */
.L_x_27:
        /* <DEDUP_REMOVED lines=13> */
[----:B-1----:R-:W-:Y:S01]  /*16a0*/  IMAD.MOV.U32 R6, RZ, RZ, R18 ;  /* 0x000000ffff067224 */ /* 0x002fe200078e0012 */
[----:B------:R-:W-:Y:S01]  /*16b0*/  MOV R7, R17 ;  /* 0x0000001100077202 */ /* 0x000fe20000000f00 */
        /* <DEDUP_REMOVED lines=9> */
.L_x_32:
        /* <DEDUP_REMOVED lines=28> */
.L_x_31:
[----:B------:R-:W-:Y:S05]  /*1910*/  BSYNC.RECONVERGENT B6 ;  /* 0x0000000000067941 */ /* 0x000fea0003800200 */
.L_x_30:
[----:B------:R-:W-:-:S13]  /*1920*/  ISETP.GE.AND P0, PT, R19, R24, PT ;  /* 0x000000181300720c */ /* 0x000fda0003f06270 */
[----:B------:R-:W-:Y:S05]  /*1930*/  @P0 BRA `(.L_x_27) ;  /* 0xfffffffc00240947 */ /* 0x000fea000383ffff */
[----:B------:R-:W-:Y:S05]  /*1940*/  WARPSYNC.ALL ;  /* 0x0000000000007948 */ /* 0x000fea0003800000 */
[----:B------:R-:W-:Y:S06]  /*1950*/  BAR.SYNC.DEFER_BLOCKING 0x0 ;  /* 0x0000000000007b1d */ /* 0x000fec0000010000 */
.L_x_36:
        /* <DEDUP_REMOVED lines=8> */
[----:B-1----:R-:W-:Y:S01]  /*19e0*/  IMAD.U32 R4, RZ, RZ, UR4 ;  /* 0x00000004ff047e24 */ /* 0x002fe2000f8e00ff */
[----:B0-----:R-:W-:-:S07]  /*19f0*/  MOV R5, UR5 ;  /* 0x0000000500057c02 */ /* 0x001fce0008000f00 */
[----:B------:R-:W-:-:S07]  /*1a00*/  LEPC R20, `(.L_x_35) ;  /* 0x000000001014794e */ /* 0x000fce0000000000 */
[----:B--2---:R-:W-:Y:S05]  /*1a10*/  CALL.ABS.NOINC R8 ;  /* 0x0000000008007343 */ /* 0x004fea0003c00000 */
.L_x_35:
        /* <DEDUP_REMOVED lines=12> */
.L_x_34:
[----:B------:R-:W-:Y:S05]  /*1ae0*/  BSYNC.RECONVERGENT B6 ;  /* 0x0000000000067941 */ /* 0x000fea0003800200 */
.L_x_33:
        /* <DEDUP_REMOVED lines=13> */
[----:B--2---:R-:W-:-:S05]  /*1bc0*/  IADD3 R0, PT, PT, R0, 0x1, RZ ;  /* 0x0000000100007810 */ /* 0x004fca0007ffe0ff */
        /* <DEDUP_REMOVED lines=13> */
.L_x_39:
        /* <DEDUP_REMOVED lines=19> */
.L_x_38:
[----:B------:R-:W-:Y:S05]  /*1dd0*/  BSYNC.RECONVERGENT B6 ;  /* 0x0000000000067941 */ /* 0x000fea0003800200 */
.L_x_37:
        /* <DEDUP_REMOVED lines=24> */
.L_x_42:
[----:B------:R-:W0:Y:S08]  /*1f60*/  LDC.64 R4, c[0x0][0x380] ;  /* 0x0000e000ff047b82 */ /* 0x000e300000000a00 */
[----:B------:R-:W1:Y:S01]  /*1f70*/  LDC.64 R6, c[0x0][0x380] ;  /* 0x0000e000ff067b82 */ /* 0x000e620000000a00 */
[----:B0-----:R-:W2:Y:S01]  /*1f80*/  LDG.E.STRONG.SYS R0, desc[UR36][R4.64+0x2814] ;  /* 0x0028142404007981 */ /* 0x001ea2000c1f5900 */
[----:B------:R-:W-:-:S02]  /*1f90*/  IMAD.MOV.U32 R9, RZ, RZ, 0x40080000 ;  /* 0x40080000ff097424 */ /* 0x000fc400078e00ff */
[----:B--2---:R-:W-:-:S05]  /*1fa0*/  IMAD.HI R3, R0, 0x66666667, RZ ;  /* 0x6666666700037827 */ /* 0x004fca00078e02ff */
[----:B------:R-:W-:-:S04]  /*1fb0*/  SHF.R.U32.HI R8, RZ, 0x1f, R3 ;  /* 0x0000001fff087819 */ /* 0x000fc80000011603 */
[----:B------:R-:W-:Y:S01]  /*1fc0*/  LEA.HI.SX32 R3, R3, R8, 0x1e ;  /* 0x0000000803037211 */ /* 0x000fe200078ff2ff */
[----:B------:R-:W-:-:S04]  /*1fd0*/  HFMA2 R8, -RZ, RZ, 0, 0 ;  /* 0x00000000ff087431 */ /* 0x000fc800000001ff */
        /* <DEDUP_REMOVED lines=20> */
.L_x_41:
[----:B------:R-:W-:Y:S05]  /*2120*/  BSYNC.RECONVERGENT B6 ;  /* 0x0000000000067941 */ /* 0x000fea0003800200 */
.L_x_40:
[----:B------:R-:W-:-:S13]  /*2130*/  ISETP.GE.AND P0, PT, R19, R24, PT ;  /* 0x000000181300720c */ /* 0x000fda0003f06270 */
[----:B------:R-:W-:Y:S05]  /*2140*/  @P0 BRA `(.L_x_37) ;  /* 0xfffffffc00240947 */ /* 0x000fea000383ffff */
[----:B------:R-:W-:Y:S05]  /*2150*/  WARPSYNC.ALL ;  /* 0x0000000000007948 */ /* 0x000fea0003800000 */
[----:B------:R-:W-:Y:S06]  /*2160*/  BAR.SYNC.DEFER_BLOCKING 0x0 ;  /* 0x0000000000007b1d */ /* 0x000fec0000010000 */
.L_x_46:
        /* <DEDUP_REMOVED lines=12> */
.L_x_45:
[----:B------:R-:W0:Y:S01]  /*2230*/  LDC.64 R10, c[0x0][0x380] ;  /* 0x0000e000ff0a7b82 */ /* 0x000e220000000a00 */
[----:B------:R-:W1:Y:S01]  /*2240*/  LDCU.64 UR4, c[0x4][0x28] ;  /* 0x01000500ff0477ac */ /* 0x000e620008000a00 */
[----:B0-----:R-:W2:Y:S04]  /*2250*/  LDG.E.STRONG.SYS R8, desc[UR36][R10.64+0x8] ;  /* 0x000008240a087981 */ /* 0x001ea8000c1f5900 */
[----:B------:R-:W2:Y:S02]  /*2260*/  LDG.E.STRONG.SYS R9, desc[UR36][R10.64+0x4] ;  /* 0x000004240a097981 */ /* 0x000ea4000c1f5900 */
[----:B------:R0:W3:Y:S01]  /*2270*/  LDC.64 R12, c[0x4][R19] ;  /* 0x01000000130c7b82 */ /* 0x0000e20000000a00 */
[----:B-1----:R-:W-:Y:S01]  /*2280*/  MOV R4, UR4 ;  /* 0x0000000400047c02 */ /* 0x002fe20008000f00 */
[----:B------:R-:W-:-:S02]  /*2290*/  IMAD.U32 R5, RZ, RZ, UR5 ;  /* 0x00000005ff057e24 */ /* 0x000fc4000f8e00ff */
[----:B------:R-:W-:Y:S02]  /*22a0*/  IMAD.MOV.U32 R6, RZ, RZ, R18 ;  /* 0x000000ffff067224 */ /* 0x000fe400078e0012 */
[----:B------:R-:W-:Y:S01]  /*22b0*/  IMAD.MOV.U32 R7, RZ, RZ, R17 ;  /* 0x000000ffff077224 */ /* 0x000fe200078e0011 */
[----:B--23--:R0:W-:Y:S06]  /*22c0*/  STL.64 [R1], R8 ;  /* 0x0000000801007387 */ /* 0x00c1ec0000100a00 */
[----:B------:R-:W-:-:S07]  /*22d0*/  LEPC R20, `(.L_x_44) ;  /* 0x000000001014794e */ /* 0x000fce0000000000 */
[----:B0-----:R-:W-:Y:S05]  /*22e0*/  CALL.ABS.NOINC R12 ;  /* 0x000000000c007343 */ /* 0x001fea0003c00000 */
.L_x_44:
[----:B------:R-:W-:Y:S05]  /*22f0*/  BSYNC.RECONVERGENT B6 ;  /* 0x0000000000067941 */ /* 0x000fea0003800200 */
.L_x_43:
        /* <DEDUP_REMOVED lines=16> */
[----:B--2---:R-:W-:-:S05]  /*2400*/  IADD3 R3, PT, PT, R3, 0x1, RZ ;  /* 0x0000000103037810 */ /* 0x004fca0007ffe0ff */
[----:B------:R1:W-:Y:S04]  /*2410*/  STG.E.STRONG.SYS desc[UR36][R12.64+0x8], R3 ;  /* 0x000008030c007986 */ /* 0x0003e8000c115924 */
[----:B------:R-:W2:Y:S01]  /*2420*/  LDG.E.STRONG.SYS R10, desc[UR36][R12.64] ;  /* 0x000000240c0a7981 */ /* 0x000ea2000c1f5900 */
[----:B------:R1:W3:Y:S01]  /*2430*/  LDC.64 R8, c[0x4][R19] ;  /* 0x0100000013087b82 */ /* 0x0002e20000000a00 */
[----:B0-----:R-:W-:Y:S02]  /*2440*/  IMAD.U32 R4, RZ, RZ, UR4 ;  /* 0x00000004ff047e24 */ /* 0x001fe4000f8e00ff */
[----:B------:R-:W-:Y:S02]  /*2450*/  IMAD.U32 R5, RZ, RZ, UR5 ;  /* 0x00000005ff057e24 */ /* 0x000fe4000f8e00ff */
[----:B------:R-:W-:-:S02]  /*2460*/  IMAD.MOV.U32 R6, RZ, RZ, R18 ;  /* 0x000000ffff067224 */ /* 0x000fc400078e0012 */
[----:B------:R-:W-:Y:S01]  /*2470*/  IMAD.MOV.U32 R7, RZ, RZ, R17 ;  /* 0x000000ffff077224 */ /* 0x000fe200078e0011 */
[----:B--23--:R1:W-:Y:S06]  /*2480*/  STL [R1], R10 ;  /* 0x0000000a01007387 */ /* 0x00c3ec0000100800 */
[----:B------:R-:W-:-:S07]  /*2490*/  LEPC R20, `(.L_x_49) ;  /* 0x000000001014794e */ /* 0x000fce0000000000 */
[----:B-1----:R-:W-:Y:S05]  /*24a0*/  CALL.ABS.NOINC R8 ;  /* 0x0000000008007343 */ /* 0x002fea0003c00000 */
.L_x_49:
[----:B------:R0:W1:Y:S01]  /*24b0*/  LDC.64 R8, c[0x4][R19] ;  /* 0x0100000013087b82 */ /* 0x0000620000000a00 */
[----:B------:R-:W-:Y:S01]  /*24c0*/  HFMA2 R0, -RZ, RZ, 0, 2.384185791015625e-07 ;  /* 0x00000004ff007431 */ /* 0x000fe200000001ff */
        /* <DEDUP_REMOVED lines=11> */
[----:B--2---:R-:W-:-:S02]  /*2580*/  IMAD.U32 R4, RZ, RZ, UR4 ;  /* 0x00000004ff047e24 */ /* 0x004fc4000f8e00ff */
[----:B------:R-:W-:Y:S02]  /*2590*/  IMAD.U32 R5, RZ, RZ, UR5 ;  /* 0x00000005ff057e24 */ /* 0x000fe4000f8e00ff */
[----:B------:R-:W-:Y:S02]  /*25a0*/  IMAD.MOV.U32 R6, RZ, RZ, R16 ;  /* 0x000000ffff067224 */ /* 0x000fe400078e0010 */
[----:B------:R-:W-:-:S07]  /*25b0*/  IMAD.MOV.U32 R7, RZ, RZ, R2 ;  /* 0x000000ffff077224 */ /* 0x000fce00078e0002 */
[----:B------:R-:W-:-:S07]  /*25c0*/  LEPC R20, `(.L_x_48) ;  /* 0x000000001014794e */ /* 0x000fce0000000000 */
[----:B01----:R-:W-:Y:S05]  /*25d0*/  CALL.ABS.NOINC R8 ;  /* 0x0000000008007343 */ /* 0x003fea0003c00000 */
.L_x_48:
[----:B------:R-:W-:Y:S05]  /*25e0*/  BSYNC.RECONVERGENT B6 ;  /* 0x0000000000067941 */ /* 0x000fea0003800200 */
.L_x_47:
        /* <DEDUP_REMOVED lines=14> */
[----:B------:R-:W-:Y:S01]  /*26d0*/  IMAD.MOV.U32 R7, RZ, RZ, R17 ;  /* 0x000000ffff077224 */ /* 0x000fe200078e0011 */
[----:B0-----:R-:W-:Y:S01]  /*26e0*/  MOV R4, UR4 ;  /* 0x0000000400047c02 */ /* 0x001fe20008000f00 */
[----:B------:R-:W-:-:S02]  /*26f0*/  IMAD.U32 R5, RZ, RZ, UR5 ;  /* 0x00000005ff057e24 */ /* 0x000fc4000f8e00ff */
[----:B---3--:R-:W-:-:S05]  /*2700*/  IMAD.HI R0, R11, 0x66666667, RZ ;  /* 0x666666670b007827 */ /* 0x008fca00078e02ff */
[----:B------:R-:W-:-:S04]  /*2710*/  SHF.R.U32.HI R3, RZ, 0x1f, R0 ;  /* 0x0000001fff037819 */ /* 0x000fc80000011600 */
[----:B------:R-:W-:-:S05]  /*2720*/  LEA.HI.SX32 R0, R0, R3, 0x1e ;  /* 0x0000000300007211 */ /* 0x000fca00078ff2ff */
[----:B------:R-:W-:-:S05]  /*2730*/  IMAD R11, R0, -0xa, R11 ;  /* 0xfffffff6000b7824 */ /* 0x000fca00078e020b */
[----:B--2-4-:R0:W-:Y:S02]  /*2740*/  STL.64 [R1], R10 ;  /* 0x0000000a01007387 */ /* 0x0141e40000100a00 */
[----:B------:R-:W-:-:S07]  /*2750*/  LEPC R20, `(.L_x_52) ;  /* 0x000000001014794e */ /* 0x000fce0000000000 */
[----:B0-----:R-:W-:Y:S05]  /*2760*/  CALL.ABS.NOINC R8 ;  /* 0x0000000008007343 */ /* 0x001fea0003c00000 */
.L_x_52:
[----:B------:R-:W0:Y:S08]  /*2770*/  LDC.64 R4, c[0x0][0x380] ;  /* 0x0000e000ff047b82 */ /* 0x000e300000000a00 */
[----:B------:R-:W1:Y:S01]  /*2780*/  LDC.64 R6, c[0x0][0x380] ;  /* 0x0000e000ff067b82 */ /* 0x000e620000000a00 */
[----:B0-----:R-:W2:Y:S01]  /*2790*/  LDG.E.STRONG.SYS R0, desc[UR36][R4.64+0x2814] ;  /* 0x0028142404007981 */ /* 0x001ea2000c1f5900 */
[----:B------:R-:W-:-:S02]  /*27a0*/  HFMA2 R9, -RZ, RZ, 2.03125, 0 ;  /* 0x40100000ff097431 */ /* 0x000fc400000001ff */
        /* <DEDUP_REMOVED lines=24> */
.L_x_51:
[----:B------:R-:W-:Y:S05]  /*2930*/  BSYNC.RECONVERGENT B6 ;  /* 0x0000000000067941 */ /* 0x000fea0003800200 */
.L_x_50:
[----:B------:R-:W-:-:S13]  /*2940*/  ISETP.GE.AND P0, PT, R19, R24, PT ;  /* 0x000000181300720c */ /* 0x000fda0003f06270 */
[----:B------:R-:W-:Y:S05]  /*2950*/  @P0 BRA `(.L_x_47) ;  /* 0xfffffffc00240947 */ /* 0x000fea000383ffff */
[----:B------:R-:W-:Y:S05]  /*2960*/  WARPSYNC.ALL ;  /* 0x0000000000007948 */ /* 0x000fea0003800000 */
[----:B------:R-:W-:Y:S06]  /*2970*/  BAR.SYNC.DEFER_BLOCKING 0x0 ;  /* 0x0000000000007b1d */ /* 0x000fec0000010000 */
.L_x_56:
        /* <DEDUP_REMOVED lines=12> */
.L_x_55:
[----:B------:R-:W0:Y:S01]  /*2a40*/  LDC.64 R10, c[0x0][0x380] ;  /* 0x0000e000ff0a7b82 */ /* 0x000e220000000a00 */
[----:B------:R-:W1:Y:S01]  /*2a50*/  LDCU.64 UR4, c[0x4][0x28] ;  /* 0x01000500ff0477ac */ /* 0x000e620008000a00 */
[----:B0-----:R-:W2:Y:S04]  /*2a60*/  LDG.E.STRONG.SYS R8, desc[UR36][R10.64+0x8] ;  /* 0x000008240a087981 */ /* 0x001ea8000c1f5900 */
[----:B------:R-:W2:Y:S02]  /*2a70*/  LDG.E.STRONG.SYS R9, desc[UR36][R10.64+0x4] ;  /* 0x000004240a097981 */ /* 0x000ea4000c1f5900 */
[----:B------:R0:W3:Y:S01]  /*2a80*/  LDC.64 R12, c[0x4][R19] ;  /* 0x01000000130c7b82 */ /* 0x0000e20000000a00 */
[----:B-1----:R-:W-:Y:S01]  /*2a90*/  IMAD.U32 R4, RZ, RZ, UR4 ;  /* 0x00000004ff047e24 */ /* 0x002fe2000f8e00ff */
[----:B------:R-:W-:Y:S01]  /*2aa0*/  MOV R5, UR5 ;  /* 0x0000000500057c02 */ /* 0x000fe20008000f00 */
[----:B------:R-:W-:-:S02]  /*2ab0*/  IMAD.MOV.U32 R6, RZ, RZ, R18 ;  /* 0x000000ffff067224 */ /* 0x000fc400078e0012 */
[----:B------:R-:W-:Y:S01]  /*2ac0*/  IMAD.MOV.U32 R7, RZ, RZ, R17 ;  /* 0x000000ffff077224 */ /* 0x000fe200078e0011 */
[----:B--23--:R0:W-:Y:S06]  /*2ad0*/  STL.64 [R1], R8 ;  /* 0x0000000801007387 */ /* 0x00c1ec0000100a00 */
[----:B------:R-:W-:-:S07]  /*2ae0*/  LEPC R20, `(.L_x_54) ;  /* 0x000000001014794e */ /* 0x000fce0000000000 */
[----:B0-----:R-:W-:Y:S05]  /*2af0*/  CALL.ABS.NOINC R12 ;  /* 0x000000000c007343 */ /* 0x001fea0003c00000 */
.L_x_54:
[----:B------:R-:W-:Y:S05]  /*2b00*/  BSYNC.RECONVERGENT B6 ;  /* 0x0000000000067941 */ /* 0x000fea0003800200 */
.L_x_53:
        /* <DEDUP_REMOVED lines=20> */
[----:B0-----:R-:W-:Y:S01]  /*2c50*/  MOV R4, UR4 ;  /* 0x0000000400047c02 */ /* 0x001fe20008000f00 */
[----:B------:R-:W-:Y:S02]  /*2c60*/  IMAD.U32 R5, RZ, RZ, UR5 ;  /* 0x00000005ff057e24 */ /* 0x000fe4000f8e00ff */
[----:B------:R-:W-:Y:S02]  /*2c70*/  IMAD.MOV.U32 R6, RZ, RZ, R18 ;  /* 0x000000ffff067224 */ /* 0x000fe400078e0012 */
[----:B------:R-:W-:Y:S01]  /*2c80*/  IMAD.MOV.U32 R7, RZ, RZ, R17 ;  /* 0x000000ffff077224 */ /* 0x000fe200078e0011 */
[----:B--23--:R1:W-:Y:S06]  /*2c90*/  STL [R1], R10 ;  /* 0x0000000a01007387 */ /* 0x00c3ec0000100800 */
[----:B------:R-:W-:-:S07]  /*2ca0*/  LEPC R20, `(.L_x_59) ;  /* 0x000000001014794e */ /* 0x000fce0000000000 */
[----:B-1----:R-:W-:Y:S05]  /*2cb0*/  CALL.ABS.NOINC R8 ;  /* 0x0000000008007343 */ /* 0x002fea0003c00000 */
.L_x_59:
        /* <DEDUP_REMOVED lines=13> */
[----:B--2---:R-:W-:Y:S01]  /*2d90*/  MOV R4, UR4 ;  /* 0x0000000400047c02 */ /* 0x004fe20008000f00 */
[----:B------:R-:W-:-:S02]  /*2da0*/  IMAD.U32 R5, RZ, RZ, UR5 ;  /* 0x00000005ff057e24 */ /* 0x000fc4000f8e00ff */
[----:B------:R-:W-:Y:S02]  /*2db0*/  IMAD.MOV.U32 R6, RZ, RZ, R16 ;  /* 0x000000ffff067224 */ /* 0x000fe400078e0010 */
[----:B------:R-:W-:-:S07]  /*2dc0*/  IMAD.MOV.U32 R7, RZ, RZ, R2 ;  /* 0x000000ffff077224 */ /* 0x000fce00078e0002 */
[----:B------:R-:W-:-:S07]  /*2dd0*/  LEPC R20, `(.L_x_58) ;  /* 0x000000001014794e */ /* 0x000fce0000000000 */
[----:B01----:R-:W-:Y:S05]  /*2de0*/  CALL.ABS.NOINC R8 ;  /* 0x0000000008007343 */ /* 0x003fea0003c00000 */
.L_x_58:
[----:B------:R-:W-:Y:S05]  /*2df0*/  BSYNC.RECONVERGENT B6 ;  /* 0x0000000000067941 */ /* 0x000fea0003800200 */
.L_x_57:
        /* <DEDUP_REMOVED lines=9> */
[----:B------:R-:W0:Y:S03]  /*2e90*/  LDCU.64 UR4, c[0x4][0x38] ;  /* 0x01000700ff0477ac */ /* 0x000e260008000a00 */
[----:B------:R1:W3:Y:S02]  /*2ea0*/  LDG.E.STRONG.SYS R3, desc[UR36][R6.64+0x2814] ;  /* 0x0028142406037981 */ /* 0x0002e4000c1f5900 */
[----:B-1----:R-:W-:Y:S02]  /*2eb0*/  IMAD.MOV.U32 R6, RZ, RZ, R18 ;  /* 0x000000ffff067224 */ /* 0x002fe400078e0012 */
[----:B------:R-:W-:Y:S02]  /*2ec0*/  IMAD.MOV.U32 R7, RZ, RZ, R17 ;  /* 0x000000ffff077224 */ /* 0x000fe400078e0011 */
[----:B---3--:R-:W-:-:S05]  /*2ed0*/  IMAD.HI R0, R3, 0x66666667, RZ ;  /* 0x6666666703007827 */ /* 0x008fca00078e02ff */
[----:B------:R-:W-:-:S04]  /*2ee0*/  SHF.R.U32.HI R5, RZ, 0x1f, R0 ;  /* 0x0000001fff057819 */ /* 0x000fc80000011600 */
[----:B------:R-:W-:Y:S01]  /*2ef0*/  LEA.HI.SX32 R4, R0, R5, 0x1e ;  /* 0x0000000500047211 */ /* 0x000fe200078ff2ff */
[----:B0-----:R-:W-:Y:S01]  /*2f00*/  IMAD.U32 R5, RZ, RZ, UR5 ;  /* 0x00000005ff057e24 */ /* 0x001fe2000f8e00ff */
[----:B------:R-:W-:-:S03]  /*2f10*/  MOV R0, 0x0 ;  /* 0x0000000000007802 */ /* 0x000fc60000000f00 */
[----:B------:R-:W-:Y:S01]  /*2f20*/  IMAD R3, R4, -0xa, R3 ;  /* 0xfffffff604037824 */ /* 0x000fe200078e0203 */
[----:B------:R0:W1:Y:S01]  /*2f30*/  LDC.64 R8, c[0x4][R0] ;  /* 0x0100000000087b82 */ /* 0x0000620000000a00 */
[----:B------:R-:W-:-:S03]  /*2f40*/  MOV R4, UR4 ;  /* 0x0000000400047c02 */ /* 0x000fc60008000f00 */
[----:B--2---:R0:W-:Y:S04]  /*2f50*/  STL.64 [R1], R2 ;  /* 0x0000000201007387 */ /* 0x0041e80000100a00 */
[----:B------:R-:W-:-:S07]  /*2f60*/  LEPC R20, `(.L_x_62) ;  /* 0x000000001014794e */ /* 0x000fce0000000000 */
[----:B01----:R-:W-:Y:S05]  /*2f70*/  CALL.ABS.NOINC R8 ;  /* 0x0000000008007343 */ /* 0x003fea0003c00000 */
.L_x_62:
[----:B------:R-:W0:Y:S08]  /*2f80*/  LDC.64 R2, c[0x0][0x380] ;  /* 0x0000e000ff027b82 */ /* 0x000e300000000a00 */
[----:B------:R-:W1:Y:S01]  /*2f90*/  LDC.64 R4, c[0x0][0x380] ;  /* 0x0000e000ff047b82 */ /* 0x000e620000000a00 */
[----:B0-----:R-:W2:Y:S02]  /*2fa0*/  LDG.E.STRONG.SYS R0, desc[UR36][R2.64+0x2814] ;  /* 0x0028142402007981 */ /* 0x001ea4000c1f5900 */
[----:B--2---:R-:W-:-:S05]  /*2fb0*/  IMAD.HI R6, R0, 0x66666667, RZ ;  /* 0x6666666700067827 */ /* 0x004fca00078e02ff */
[----:B------:R-:W-:-:S04]  /*2fc0*/  SHF.R.U32.HI R7, RZ, 0x1f, R6 ;  /* 0x0000001fff077819 */ /* 0x000fc80000011606 */
[----:B------:R-:W-:Y:S01]  /*2fd0*/  LEA.HI.SX32 R7, R6, R7, 0x1e ;  /* 0x0000000706077211 */ /* 0x000fe200078ff2ff */
[----:B------:R-:W-:-:S04]  /*2fe0*/  HFMA2 R6, -RZ, RZ, 0, 0 ;  /* 0x00000000ff067431 */ /* 0x000fc800000001ff */
[----:B------:R-:W-:Y:S02]  /*2ff0*/  IMAD R9, R7, -0xa, R0 ;  /* 0xfffffff607097824 */ /* 0x000fe400078e0200 */
[----:B------:R-:W-:Y:S02]  /*3000*/  IMAD.MOV.U32 R7, RZ, RZ, 0x40140000 ;  /* 0x40140000ff077424 */ /* 0x000fe400078e00ff */
        /* <DEDUP_REMOVED lines=11> */
[----:B------:R-:W0:Y:S02]  /*30c0*/  LDG.E.STRONG.SYS R0, desc[UR36][R2.64+0x2814] ;  /* 0x0028142402007981 */ /* 0x000e24000c1f5900 */
[----:B0-----:R-:W-:-:S05]  /*30d0*/  VIADD R5, R0, 0x1 ;  /* 0x0000000100057836 */ /* 0x001fca0000000000 */
[----:B------:R0:W-:Y:S01]  /*30e0*/  STG.E.STRONG.SYS desc[UR36][R2.64+0x2814], R5 ;  /* 0x0028140502007986 */ /* 0x0001e2000c115924 */
[----:B------:R-:W-:-:S00]  /*30f0*/  MEMBAR.ALL.CTA ;  /* 0x0000000000007992 */ /* 0x000fc00000008000 */
[----:B------:R-:W-:Y:S06]  /*3100*/  MEMBAR.SC.SYS ;  /* 0x0000000000007992 */ /* 0x000fec0000003000 */
[----:B------:R-:W-:-:S00]  /*3110*/  ERRBAR ;  /* 0x00000000000079ab */ /* 0x000fc00000000000 */
[----:B------:R-:W-:Y:S06]  /*3120*/  CGAERRBAR ;  /* 0x00000000000075ab */ /* 0x000fec0000000000 */
[----:B------:R-:W-:Y:S01]  /*3130*/  CCTL.IVALL ;  /* 0x00000000ff00798f */ /* 0x000fe20002000000 */
.L_x_61:
[----:B------:R-:W-:Y:S05]  /*3140*/  BSYNC.RECONVERGENT B6 ;  /* 0x0000000000067941 */ /* 0x000fea0003800200 */
.L_x_60:
[----:B------:R-:W-:-:S13]  /*3150*/  ISETP.GE.AND P0, PT, R19, R16, PT ;  /* 0x000000101300720c */ /* 0x000fda0003f06270 */
[----:B------:R-:W-:Y:S05]  /*3160*/  @P0 BRA `(.L_x_57) ;  /* 0xfffffffc00240947 */ /* 0x000fea000383ffff */
[----:B------:R-:W-:Y:S05]  /*3170*/  WARPSYNC.ALL ;  /* 0x0000000000007948 */ /* 0x000fea0003800000 */
[----:B------:R-:W-:Y:S06]  /*3180*/  BAR.SYNC.DEFER_BLOCKING 0x0 ;  /* 0x0000000000007b1d */ /* 0x000fec0000010000 */
[----:B------:R-:W-:Y:S05]  /*3190*/  EXIT ;  /* 0x000000000000794d */ /* 0x000fea0003800000 */
.L_x_63:
        /* <DEDUP_REMOVED lines=14> */
.L_x_65:


//--------------------- .nv.global.init           --------------------------
	.section	.nv.global.init,"aw",@progbits
.nv.global.init:
	.type		$str,@object
	.size		$str,($str$5 - $str)
$str:
        /*0000*/ 	.byte	0x74, 0x65, 0x73, 0x74, 0x20, 0x6b, 0x65, 0x72, 0x6e, 0x65, 0x6c, 0x0a, 0x00
	.type		$str$5,@object
	.size		$str$5,($str$2 - $str$5)
$str$5:
        /*000d*/ 	.byte	0x67, 0x70, 0x75, 0x20, 0x73, 0x69, 0x7a, 0x65, 0x3d, 0x25, 0x64, 0x0a, 0x00
	.type		$str$2,@object
	.size		$str$2,($str$1 - $str$2)
$str$2:
        /*001a*/ 	.byte	0x6b, 0x65, 0x72, 0x6e, 0x65, 0x6c, 0x20, 0x66, 0x69, 0x6e, 0x69, 0x73, 0x68, 0x0a, 0x00
	.type		$str$1,@object
	.size		$str$1,($str$4 - $str$1)
$str$1:
        /*0029*/ 	.byte	0x67, 0x70, 0x75, 0x20, 0x6c, 0x6f, 0x6f, 0x70, 0x20, 0x69, 0x3d, 0x25, 0x64, 0x0a, 0x00
	.type		$str$4,@object
	.size		$str$4,($str$3 - $str$4)
$str$4:
        /*0038*/ 	.byte	0x74, 0x61, 0x69, 0x6c, 0x3d, 0x25, 0x64, 0x09, 0x68, 0x65, 0x61, 0x64, 0x3d, 0x25, 0x64, 0x0a
        /*0048*/ 	.byte	0x00
	.type		$str$3,@object
	.size		$str$3,($str$6 - $str$3)
$str$3:
        /*0049*/ 	.byte	0x63, 0x70, 0x75, 0x32, 0x67, 0x70, 0x75, 0x51, 0x75, 0x65, 0x75, 0x65, 0x3a, 0x3a, 0x63, 0x6f
        /*0059*/ 	.byte	0x6e, 0x73, 0x75, 0x6d, 0x65, 0x0a, 0x00
	.type		$str$6,@object
	.size		$str$6,(.L_6 - $str$6)
$str$6:
        /*0060*/ 	.byte	0x67, 0x70, 0x75, 0x20, 0x73, 0x69, 0x7a, 0x65, 0x3d, 0x25, 0x64, 0x09, 0x28, 0x68, 0x65, 0x61
        /*0070*/ 	.byte	0x64, 0x25, 0x51, 0x55, 0x45, 0x55, 0x45, 0x5f, 0x53, 0x49, 0x5a, 0x45, 0x29, 0x3d, 0x25, 0x64
        /*0080*/ 	.byte	0x0a, 0x00
.L_6:


//--------------------- .nv.shared.reserved.0     --------------------------
	.section	.nv.shared.reserved.0,"aw",@nobits
	.weak		__nv_reservedSMEM_offset_0_alias
	.size		__nv_reservedSMEM_offset_0_alias, 0, 64
	.other		__nv_reservedSMEM_offset_0_alias,@"STO_CUDA_RESERVED_SHARED STV_DEFAULT"
__nv_reservedSMEM_offset_0_alias:
	.zero		0
	.zero		64


//--------------------- .nv.constant0._Z5test1Pi  --------------------------
	.section	.nv.constant0._Z5test1Pi,"a",@progbits
	.sectionflags	@""
	.align	4
.nv.constant0._Z5test1Pi:
	.zero		904


//--------------------- .nv.constant0._Z4testP2QP --------------------------
	.section	.nv.constant0._Z4testP2QP,"a",@progbits
	.sectionflags	@""
	.align	4
.nv.constant0._Z4testP2QP:
	.zero		904


//--------------------- SYMBOLS --------------------------

	.type		.nv.reservedSmem.offset0,@object
	.size		.nv.reservedSmem.offset0,0x4
	.type		vprintf,@function
